	.target	sm_90a

	.elftype	@"ET_EXEC"


//--------------------- .note.nv.tkinfo           --------------------------
	.section	.note.nv.tkinfo,"",@"SHT_NOTE"
	.sectionflags	@"SHF_NOTE_NV_TKINFO"
	.tkinfo
        /*0018*/ 	.word	0x00000002
        /*0030*/ 	.string	""
        /*0030*/ 	.string	"ptxas"
        /*0030*/ 	.string	"Cuda compilation tools, release 13.0, V13.0.88"
        /*0030*/ 	.string	"Build cuda_13.0.r13.0/compiler.36424714_0"
        /*0030*/ 	.string	"-arch sm_90a -m 64 "



//--------------------- .note.nv.cuinfo           --------------------------
	.section	.note.nv.cuinfo,"",@"SHT_NOTE"
	.sectionflags	@"SHF_NOTE_NV_CUINFO"
        /*0018*/ 	.short	0x0002
        /*001a*/ 	.short	0x005a
        /*001c*/ 	.short	0x0082
	.zero		2


//--------------------- .nv.info                  --------------------------
	.section	.nv.info,"",@"SHT_CUDA_INFO"
	.align	4


	//----- nvinfo : EIATTR_REGCOUNT
	.align		4
        /*0000*/ 	.byte	0x04, 0x2f
        /*0002*/ 	.short	(.L_16 - .L_15)
	.align		4
.L_15:
        /*0004*/ 	.word	index@(_ZN7cutlass13device_kernelINS_4fmha6kernel28FmhaKernelTmaWarpSpecializedINS1_10collective30FmhaMainloopTmaWarpSpecializedINS_10bfloat16_tEffN4cute5tupleIJNS7_1CILi128EEESA_NS9_ILi192EEEEEENS8_IJiNS9_ILi1EEENS8_IJiiEEEEEESF_SF_NS4_13DefaultFusionEJNS2_6OptionILNS2_3TagE0ENS9_ILb1EEEEENSH_ILSI_2ESJ_EEEEENS4_15FmhaFwdEpilogueIS6_fNS8_IJNS9_ILi64EEESB_SA_EEEEENS2_23PersistentTileSchedulerEJSK_SL_EEEEEvNT_6ParamsE)
        /*0008*/ 	.word	0x000000a8


	//----- nvinfo : EIATTR_FRAME_SIZE
	.align		4
.L_16:
        /*000c*/ 	.byte	0x04, 0x11
        /*000e*/ 	.short	(.L_18 - .L_17)
	.align		4
.L_17:
        /*0010*/ 	.word	index@($__internal_0_$__cuda_sm20_rcp_rn_f32_slowpath)
        /*0014*/ 	.word	0x00000000


	//----- nvinfo : EIATTR_FRAME_SIZE
	.align		4
.L_18:
        /*0018*/ 	.byte	0x04, 0x11
        /*001a*/ 	.short	(.L_20 - .L_19)
	.align		4
.L_19:
        /*001c*/ 	.word	index@(_ZN7cutlass13device_kernelINS_4fmha6kernel28FmhaKernelTmaWarpSpecializedINS1_10collective30FmhaMainloopTmaWarpSpecializedINS_10bfloat16_tEffN4cute5tupleIJNS7_1CILi128EEESA_NS9_ILi192EEEEEENS8_IJiNS9_ILi1EEENS8_IJiiEEEEEESF_SF_NS4_13DefaultFusionEJNS2_6OptionILNS2_3TagE0ENS9_ILb1EEEEENSH_ILSI_2ESJ_EEEEENS4_15FmhaFwdEpilogueIS6_fNS8_IJNS9_ILi64EEESB_SA_EEEEENS2_23PersistentTileSchedulerEJSK_SL_EEEEEvNT_6ParamsE)
        /*0020*/ 	.word	0x00000000


	//----- nvinfo : EIATTR_MIN_STACK_SIZE
	.align		4
.L_20:
        /*0024*/ 	.byte	0x04, 0x12
        /*0026*/ 	.short	(.L_22 - .L_21)
	.align		4
.L_21:
        /*0028*/ 	.word	index@(_ZN7cutlass13device_kernelINS_4fmha6kernel28FmhaKernelTmaWarpSpecializedINS1_10collective30FmhaMainloopTmaWarpSpecializedINS_10bfloat16_tEffN4cute5tupleIJNS7_1CILi128EEESA_NS9_ILi192EEEEEENS8_IJiNS9_ILi1EEENS8_IJiiEEEEEESF_SF_NS4_13DefaultFusionEJNS2_6OptionILNS2_3TagE0ENS9_ILb1EEEEENSH_ILSI_2ESJ_EEEEENS4_15FmhaFwdEpilogueIS6_fNS8_IJNS9_ILi64EEESB_SA_EEEEENS2_23PersistentTileSchedulerEJSK_SL_EEEEEvNT_6ParamsE)
        /*002c*/ 	.word	0x00000000
.L_22:


//--------------------- .nv.compat                --------------------------
	.section	.nv.compat,"",@"SHT_CUDA_COMPAT_INFO"
	.align	4
        /*0000*/ 	.byte	0x02, 0x09, 0x01, 0x00, 0x02, 0x02, 0x04, 0x00, 0x02, 0x05, 0x05, 0x00, 0x03, 0x07, 0x01, 0x01
        /*0010*/ 	.byte	0x02, 0x03, 0x01, 0x00, 0x02, 0x06, 0x01, 0x00, 0x04, 0x0b, 0x08, 0x00, 0x00, 0x00, 0x00, 0x00
        /*0020*/ 	.byte	0x00, 0x00, 0x00, 0x00


//--------------------- .nv.info._ZN7cutlass13device_kernelINS_4fmha6kernel28FmhaKernelTmaWarpSpecializedINS1_10collective30FmhaMainloopTmaWarpSpecializedINS_10bfloat16_tEffN4cute5tupleIJNS7_1CILi128EEESA_NS9_ILi192EEEEEENS8_IJiNS9_ILi1EEENS8_IJiiEEEEEESF_SF_NS4_13DefaultFusionEJNS2_6OptionILNS2_3TagE0ENS9_ILb1EEEEENSH_ILSI_2ESJ_EEEEENS4_15FmhaFwdEpilogueIS6_fNS8_IJNS9_ILi64EEESB_SA_EEEEENS2_23PersistentTileSchedulerEJSK_SL_EEEEEvNT_6ParamsE --------------------------
	.section	.nv.info._ZN7cutlass13device_kernelINS_4fmha6kernel28FmhaKernelTmaWarpSpecializedINS1_10collective30FmhaMainloopTmaWarpSpecializedINS_10bfloat16_tEffN4cute5tupleIJNS7_1CILi128EEESA_NS9_ILi192EEEEEENS8_IJiNS9_ILi1EEENS8_IJiiEEEEEESF_SF_NS4_13DefaultFusionEJNS2_6OptionILNS2_3TagE0ENS9_ILb1EEEEENSH_ILSI_2ESJ_EEEEENS4_15FmhaFwdEpilogueIS6_fNS8_IJNS9_ILi64EEESB_SA_EEEEENS2_23PersistentTileSchedulerEJSK_SL_EEEEEvNT_6ParamsE,"",@"SHT_CUDA_INFO"
	.sectionflags	@""
	.align	4


	//----- nvinfo : EIATTR_CUDA_API_VERSION
	.align		4
        /*0000*/ 	.byte	0x04, 0x37
        /*0002*/ 	.short	(.L_24 - .L_23)
.L_23:
        /*0004*/ 	.word	0x00000082


	//----- nvinfo : EIATTR_KPARAM_INFO
	.align		4
.L_24:
        /*0008*/ 	.byte	0x04, 0x17
        /*000a*/ 	.short	(.L_26 - .L_25)
.L_25:
        /*000c*/ 	.word	0x00000000
        /*0010*/ 	.short	0x0000
        /*0012*/ 	.short	0x0070
        /*0014*/ 	.byte	0x00, 0xf0, 0x01, 0x20


	//----- nvinfo : EIATTR_SPARSE_MMA_MASK
	.align		4
.L_26:
        /*0018*/ 	.byte	0x03, 0x50
        /*001a*/ 	.short	0x0000


	//----- nvinfo : EIATTR_MAXREG_COUNT
	.align		4
        /*001c*/ 	.byte	0x03, 0x1b
        /*001e*/ 	.short	0x00a8


	//----- nvinfo : EIATTR_NUM_BARRIERS
	.align		4
        /*0020*/ 	.byte	0x02, 0x4c
        /*0022*/ 	.byte	0x02
	.zero		1


	//----- nvinfo : EIATTR_EXTERNS
	.align		4
        /*0024*/ 	.byte	0x04, 0x0f
        /*0026*/ 	.short	(.L_28 - .L_27)


	//   ....[0]....
	.align		4
.L_27:
        /*0028*/ 	.word	index@(__assertfail)


	//----- nvinfo : EIATTR_MERCURY_ISA_VERSION
	.align		4
.L_28:
        /*002c*/ 	.byte	0x03, 0x5f
        /*002e*/ 	.short	0x0101


	//----- nvinfo : EIATTR_INT_WARP_WIDE_INSTR_OFFSETS
	.align		4
        /*0030*/ 	.byte	0x04, 0x31
        /*0032*/ 	.short	(.L_30 - .L_29)


	//   ....[0]....
.L_29:
        /*0034*/ 	.word	0x00000790


	//   ....[1]....
        /*0038*/ 	.word	0x000007a0


	//   ....[2]....
        /*003c*/ 	.word	0x000007b0


	//   ....[3]....
        /*0040*/ 	.word	0x000007c0


	//   ....[4]....
        /*0044*/ 	.word	0x00000830


	//   ....[5]....
        /*0048*/ 	.word	0x00000a10


	//   ....[6]....
        /*004c*/ 	.word	0x00000ad0


	//----- nvinfo : EIATTR_COOP_GROUP_MASK_REGIDS
	.align		4
.L_30:
        /*0050*/ 	.byte	0x04, 0x29
        /*0052*/ 	.short	(.L_32 - .L_31)


	//   ....[0]....
.L_31:
        /*0054*/ 	.word	0xffffffff


	//   ....[1]....
        /*0058*/ 	.word	0xffffffff


	//   ....[2]....
        /*005c*/ 	.word	0xffffffff


	//   ....[3]....
        /*0060*/ 	.word	0xffffffff


	//   ....[4]....
        /*0064*/ 	.word	0xffffffff


	//   ....[5]....
        /*0068*/ 	.word	0xffffffff


	//   ....[6]....
        /*006c*/ 	.word	0xffffffff


	//   ....[7]....
        /*0070*/ 	.word	0xffffffff


	//   ....[8]....
        /*0074*/ 	.word	0xffffffff


	//   ....[9]....
        /*0078*/ 	.word	0xffffffff


	//   ....[10]....
        /*007c*/ 	.word	0xffffffff


	//   ....[11]....
        /*0080*/ 	.word	0xffffffff


	//   ....[12]....
        /*0084*/ 	.word	0xffffffff


	//   ....[13]....
        /*0088*/ 	.word	0xffffffff


	//   ....[14]....
        /*008c*/ 	.word	0xffffffff


	//   ....[15]....
        /*0090*/ 	.word	0xffffffff


	//   ....[16]....
        /*0094*/ 	.word	0xffffffff


	//   ....[17]....
        /*0098*/ 	.word	0xffffffff


	//----- nvinfo : EIATTR_COOP_GROUP_INSTR_OFFSETS
	.align		4
.L_32:
        /*009c*/ 	.byte	0x04, 0x28
        /*009e*/ 	.short	(.L_34 - .L_33)


	//   ....[0]....
.L_33:
        /*00a0*/ 	.word	0x00000070


	//   ....[1]....
        /*00a4*/ 	.word	0x000000a0


	//   ....[2]....
        /*00a8*/ 	.word	0x000001d0


	//   ....[3]....
        /*00ac*/ 	.word	0x00000410


	//   ....[4]....
        /*00b0*/ 	.word	0x000005d0


	//   ....[5]....
        /*00b4*/ 	.word	0x00000730


	//   ....[6]....
        /*00b8*/ 	.word	0x00001c30


	//   ....[7]....
        /*00bc*/ 	.word	0x00001c60


	//   ....[8]....
        /*00c0*/ 	.word	0x00002440


	//   ....[9]....
        /*00c4*/ 	.word	0x00002570


	//   ....[10]....
        /*00c8*/ 	.word	0x00004550


	//   ....[11]....
        /*00cc*/ 	.word	0x00004570


	//   ....[12]....
        /*00d0*/ 	.word	0x00004e50


	//   ....[13]....
        /*00d4*/ 	.word	0x00004f50


	//   ....[14]....
        /*00d8*/ 	.word	0x00006f30


	//   ....[15]....
        /*00dc*/ 	.word	0x00006f60


	//   ....[16]....
        /*00e0*/ 	.word	0x00006fb0


	//   ....[17]....
        /*00e4*/ 	.word	0x00006fc0


	//----- nvinfo : EIATTR_REG_RECONFIG
	.align		4
.L_34:
        /*00e8*/ 	.byte	0x01, 0x54
	.zero		2


	//----- nvinfo : EIATTR_SYSCALL_OFFSETS
	.align		4
        /*00ec*/ 	.byte	0x04, 0x46
        /*00ee*/ 	.short	(.L_36 - .L_35)


	//   ....[0]....
.L_35:
        /*00f0*/ 	.word	0x00007ec0


	//   ....[1]....
        /*00f4*/ 	.word	0x00008050


	//----- nvinfo : EIATTR_MBARRIER_INSTR_OFFSETS
	.align		4
.L_36:
        /*00f8*/ 	.byte	0x04, 0x39
        /*00fa*/ 	.short	(.L_38 - .L_37)


	//   ....[0]....
.L_37:
        /*00fc*/ 	.word	0x000003c0
        /*0100*/ 	.word	0x000000ff
        /*0104*/ 	.word	0x0004c450
        /*0108*/ 	.short	0x0100
        /*010a*/ 	.byte	0x08
	.zero		1


	//   ....[1]....
        /*010c*/ 	.word	0x000003d0
        /*0110*/ 	.word	0x000000ff
        /*0114*/ 	.word	0x0004c460
        /*0118*/ 	.short	0x0100
        /*011a*/ 	.byte	0x08
	.zero		1


	//   ....[2]....
        /*011c*/ 	.word	0x000003e0
        /*0120*/ 	.word	0x000000ff
        /*0124*/ 	.word	0x0004c458
        /*0128*/ 	.short	0x0100
        /*012a*/ 	.byte	0x08
	.zero		1


	//   ....[3]....
        /*012c*/ 	.word	0x000003f0
        /*0130*/ 	.word	0x000000ff
        /*0134*/ 	.word	0x0004c468
        /*0138*/ 	.short	0x0100
        /*013a*/ 	.byte	0x08
	.zero		1


	//   ....[4]....
        /*013c*/ 	.word	0x00000520
        /*0140*/ 	.word	0x000000ff
        /*0144*/ 	.word	0x0004c400
        /*0148*/ 	.short	0x0100
        /*014a*/ 	.byte	0x08
	.zero		1


	//   ....[5]....
        /*014c*/ 	.word	0x00000530
        /*0150*/ 	.word	0x000000ff
        /*0154*/ 	.word	0x0004c428
        /*0158*/ 	.short	0x0100
        /*015a*/ 	.byte	0x08
	.zero		1


	//   ....[6]....
        /*015c*/ 	.word	0x00000540
        /*0160*/ 	.word	0x000000ff
        /*0164*/ 	.word	0x0004c408
        /*0168*/ 	.short	0x0100
        /*016a*/ 	.byte	0x08
	.zero		1


	//   ....[7]....
        /*016c*/ 	.word	0x00000550
        /*0170*/ 	.word	0x000000ff
        /*0174*/ 	.word	0x0004c430
        /*0178*/ 	.short	0x0100
        /*017a*/ 	.byte	0x08
	.zero		1


	//   ....[8]....
        /*017c*/ 	.word	0x00000560
        /*0180*/ 	.word	0x000000ff
        /*0184*/ 	.word	0x0004c410
        /*0188*/ 	.short	0x0100
        /*018a*/ 	.byte	0x08
	.zero		1


	//   ....[9]....
        /*018c*/ 	.word	0x00000570
        /*0190*/ 	.word	0x000000ff
        /*0194*/ 	.word	0x0004c438
        /*0198*/ 	.short	0x0100
        /*019a*/ 	.byte	0x08
	.zero		1


	//   ....[10]....
        /*019c*/ 	.word	0x00000580
        /*01a0*/ 	.word	0x000000ff
        /*01a4*/ 	.word	0x0004c418
        /*01a8*/ 	.short	0x0100
        /*01aa*/ 	.byte	0x08
	.zero		1


	//   ....[11]....
        /*01ac*/ 	.word	0x00000590
        /*01b0*/ 	.word	0x000000ff
        /*01b4*/ 	.word	0x0004c440
        /*01b8*/ 	.short	0x0100
        /*01ba*/ 	.byte	0x08
	.zero		1


	//   ....[12]....
        /*01bc*/ 	.word	0x000005a0
        /*01c0*/ 	.word	0x000000ff
        /*01c4*/ 	.word	0x0004c420
        /*01c8*/ 	.short	0x0100
        /*01ca*/ 	.byte	0x08
	.zero		1


	//   ....[13]....
        /*01cc*/ 	.word	0x000005b0
        /*01d0*/ 	.word	0x000000ff
        /*01d4*/ 	.word	0x0004c448
        /*01d8*/ 	.short	0x0100
        /*01da*/ 	.byte	0x08
	.zero		1


	//   ....[14]....
        /*01dc*/ 	.word	0x000006e0
        /*01e0*/ 	.word	0x000000ff
        /*01e4*/ 	.word	0x0004c470
        /*01e8*/ 	.short	0x0100
        /*01ea*/ 	.byte	0x08
	.zero		1


	//   ....[15]....
        /*01ec*/ 	.word	0x000006f0
        /*01f0*/ 	.word	0x000000ff
        /*01f4*/ 	.word	0x0004c480
        /*01f8*/ 	.short	0x0100
        /*01fa*/ 	.byte	0x08
	.zero		1


	//   ....[16]....
        /*01fc*/ 	.word	0x00000700
        /*0200*/ 	.word	0x000000ff
        /*0204*/ 	.word	0x0004c478
        /*0208*/ 	.short	0x0100
        /*020a*/ 	.byte	0x08
	.zero		1


	//   ....[17]....
        /*020c*/ 	.word	0x00000710
        /*0210*/ 	.word	0x000000ff
        /*0214*/ 	.word	0x0004c488
        /*0218*/ 	.short	0x0100
        /*021a*/ 	.byte	0x08
	.zero		1


	//   ....[18]....
        /*021c*/ 	.word	0x00000850
        /*0220*/ 	.word	0x000000ff
        /*0224*/ 	.word	0x0004c490
        /*0228*/ 	.short	0x0100
        /*022a*/ 	.byte	0x06
	.zero		1


	//   ....[19]....
        /*022c*/ 	.word	0x00000860
        /*0230*/ 	.word	0x000000ff
        /*0234*/ 	.word	0x0004c498
        /*0238*/ 	.short	0x0100
        /*023a*/ 	.byte	0x06
	.zero		1


	//   ....[20]....
        /*023c*/ 	.word	0x00000870
        /*0240*/ 	.word	0x000000ff
        /*0244*/ 	.word	0x0004c4a0
        /*0248*/ 	.short	0x0100
        /*024a*/ 	.byte	0x06
	.zero		1


	//   ....[21]....
        /*024c*/ 	.word	0x00000880
        /*0250*/ 	.word	0x000000ff
        /*0254*/ 	.word	0x0004c4a8
        /*0258*/ 	.short	0x0100
        /*025a*/ 	.byte	0x06
	.zero		1


	//   ....[22]....
        /*025c*/ 	.word	0x00000980
        /*0260*/ 	.word	0x000000ff
        /*0264*/ 	.word	0x0004c4c0
        /*0268*/ 	.short	0x0100
        /*026a*/ 	.byte	0x08
	.zero		1


	//   ....[23]....
        /*026c*/ 	.word	0x00000990
        /*0270*/ 	.word	0x000000ff
        /*0274*/ 	.word	0x0004c4e0
        /*0278*/ 	.short	0x0100
        /*027a*/ 	.byte	0x08
	.zero		1


	//   ....[24]....
        /*027c*/ 	.word	0x000009a0
        /*0280*/ 	.word	0x000000ff
        /*0284*/ 	.word	0x0004c4c8
        /*0288*/ 	.short	0x0100
        /*028a*/ 	.byte	0x08
	.zero		1


	//   ....[25]....
        /*028c*/ 	.word	0x000009b0
        /*0290*/ 	.word	0x000000ff
        /*0294*/ 	.word	0x0004c4e8
        /*0298*/ 	.short	0x0100
        /*029a*/ 	.byte	0x08
	.zero		1


	//   ....[26]....
        /*029c*/ 	.word	0x000009c0
        /*02a0*/ 	.word	0x000000ff
        /*02a4*/ 	.word	0x0004c4d0
        /*02a8*/ 	.short	0x0100
        /*02aa*/ 	.byte	0x08
	.zero		1


	//   ....[27]....
        /*02ac*/ 	.word	0x000009d0
        /*02b0*/ 	.word	0x000000ff
        /*02b4*/ 	.word	0x0004c4f0
        /*02b8*/ 	.short	0x0100
        /*02ba*/ 	.byte	0x08
	.zero		1


	//   ....[28]....
        /*02bc*/ 	.word	0x000009e0
        /*02c0*/ 	.word	0x000000ff
        /*02c4*/ 	.word	0x0004c4d8
        /*02c8*/ 	.short	0x0100
        /*02ca*/ 	.byte	0x08
	.zero		1


	//   ....[29]....
        /*02cc*/ 	.word	0x000009f0
        /*02d0*/ 	.word	0x000000ff
        /*02d4*/ 	.word	0x0004c4f8
        /*02d8*/ 	.short	0x0100
        /*02da*/ 	.byte	0x08
	.zero		1


	//   ....[30]....
        /*02dc*/ 	.word	0x00000b00
        /*02e0*/ 	.word	0x000000ff
        /*02e4*/ 	.word	0x0004c4b0
        /*02e8*/ 	.short	0x0100
        /*02ea*/ 	.byte	0x06
	.zero		1


	//   ....[31]....
        /*02ec*/ 	.word	0x00001340
        /*02f0*/ 	.word	0x000000ff
        /*02f4*/ 	.word	0x0004c450
        /*02f8*/ 	.short	0x010a
        /*02fa*/ 	.byte	0x06
	.zero		1


	//   ....[32]....
        /*02fc*/ 	.word	0x000013d0
        /*0300*/ 	.word	0x000000ff
        /*0304*/ 	.word	0x0004c400
        /*0308*/ 	.short	0x010a
        /*030a*/ 	.byte	0x30
	.zero		1


	//   ....[33]....
        /*030c*/ 	.word	0x00001420
        /*0310*/ 	.word	0x000000ff
        /*0314*/ 	.word	0xfffffff8
        /*0318*/ 	.short	0x010a
        /*031a*/ 	.byte	0x06
	.zero		1


	//   ....[34]....
        /*031c*/ 	.word	0x00003250
        /*0320*/ 	.word	0x00000007
        /*0324*/ 	.word	0x00000000
        /*0328*/ 	.short	0x0101
        /*032a*/ 	.byte	0x05
	.zero		1


	//   ....[35]....
        /*032c*/ 	.word	0x00003990
        /*0330*/ 	.word	0x000000ff
        /*0334*/ 	.word	0x0004c400
        /*0338*/ 	.short	0x010a
        /*033a*/ 	.byte	0x06
	.zero		1


	//   ....[36]....
        /*033c*/ 	.word	0x00003cb0
        /*0340*/ 	.word	0x000000ff
        /*0344*/ 	.word	0x00000000
        /*0348*/ 	.short	0x0101
        /*034a*/ 	.byte	0x30
	.zero		1


	//   ....[37]....
        /*034c*/ 	.word	0x00003e50
        /*0350*/ 	.word	0x000000ff
        /*0354*/ 	.word	0x0004c400
        /*0358*/ 	.short	0x010a
        /*035a*/ 	.byte	0x07
	.zero		1


	//   ....[38]....
        /*035c*/ 	.word	0x00006200
        /*0360*/ 	.word	0x000000ff
        /*0364*/ 	.word	0x0004c400
        /*0368*/ 	.short	0x010a
        /*036a*/ 	.byte	0x0a
	.zero		1


	//   ....[39]....
        /*036c*/ 	.word	0x00006900
        /*0370*/ 	.word	0x000000ff
        /*0374*/ 	.word	0x0004c400
        /*0378*/ 	.short	0x010a
        /*037a*/ 	.byte	0x0a
	.zero		1


	//   ....[40]....
        /*037c*/ 	.word	0x00006c10
        /*0380*/ 	.word	0x000000ff
        /*0384*/ 	.word	0x00000000
        /*0388*/ 	.short	0x0101
        /*038a*/ 	.byte	0x0a
	.zero		1


	//   ....[41]....
        /*038c*/ 	.word	0x00006cc0
        /*0390*/ 	.word	0x000000ff
        /*0394*/ 	.word	0x00000000
        /*0398*/ 	.short	0x0101
        /*039a*/ 	.byte	0x05
	.zero		1


	//   ....[42]....
        /*039c*/ 	.word	0x00006e70
        /*03a0*/ 	.word	0x000000ff
        /*03a4*/ 	.word	0x00000000
        /*03a8*/ 	.short	0x0101
        /*03aa*/ 	.byte	0x06
	.zero		1


	//   ....[43]....
        /*03ac*/ 	.word	0x00006f00
        /*03b0*/ 	.word	0x000000ff
        /*03b4*/ 	.word	0x00000000
        /*03b8*/ 	.short	0x0101
        /*03ba*/ 	.byte	0x04
	.zero		1


	//   ....[44]....
        /*03bc*/ 	.word	0x00007750
        /*03c0*/ 	.word	0x000000ff
        /*03c4*/ 	.word	0x0004c498
        /*03c8*/ 	.short	0x010a
        /*03ca*/ 	.byte	0x04
	.zero		1


	//   ....[45]....
        /*03cc*/ 	.word	0x000096c0
        /*03d0*/ 	.word	0x00000000
        /*03d4*/ 	.word	0x0004c490
        /*03d8*/ 	.short	0x0101
        /*03da*/ 	.byte	0x05
	.zero		1


	//   ....[46]....
        /*03dc*/ 	.word	0x00009a80
        /*03e0*/ 	.word	0x00000007
        /*03e4*/ 	.word	0x0004c460
        /*03e8*/ 	.short	0x010a
        /*03ea*/ 	.byte	0x3f
	.zero		1


	//   ....[47]....
        /*03ec*/ 	.word	0x00009da0
        /*03f0*/ 	.word	0x00000007
        /*03f4*/ 	.word	0x0004c4b0
        /*03f8*/ 	.short	0x0101
        /*03fa*/ 	.byte	0x3f
	.zero		1


	//   ....[48]....
        /*03fc*/ 	.word	0x00009db0
        /*0400*/ 	.word	0x00000007
        /*0404*/ 	.word	0x0004c4b0
        /*0408*/ 	.short	0x010a
        /*040a*/ 	.byte	0x3f
	.zero		1


	//   ....[49]....
        /*040c*/ 	.word	0x00009e50
        /*0410*/ 	.word	0x00000004
        /*0414*/ 	.word	0x0004c460
        /*0418*/ 	.short	0x010a
        /*041a*/ 	.byte	0x3f
	.zero		1


	//   ....[50]....
        /*041c*/ 	.word	0x0000a470
        /*0420*/ 	.word	0x00000008
        /*0424*/ 	.word	0x0004c428
        /*0428*/ 	.short	0x010a
        /*042a*/ 	.byte	0x3f
	.zero		1


	//   ....[51]....
        /*042c*/ 	.word	0x0000a790
        /*0430*/ 	.word	0x00000005
        /*0434*/ 	.word	0x0004c4b0
        /*0438*/ 	.short	0x0101
        /*043a*/ 	.byte	0x3f
	.zero		1


	//   ....[52]....
        /*043c*/ 	.word	0x0000a7a0
        /*0440*/ 	.word	0x00000005
        /*0444*/ 	.word	0x0004c4b0
        /*0448*/ 	.short	0x010a
        /*044a*/ 	.byte	0x3f
	.zero		1


	//   ....[53]....
        /*044c*/ 	.word	0x0000a850
        /*0450*/ 	.word	0x00000007
        /*0454*/ 	.word	0x0004c428
        /*0458*/ 	.short	0x010a
        /*045a*/ 	.byte	0x3f
	.zero		1


	//   ....[54]....
        /*045c*/ 	.word	0x0000ac00
        /*0460*/ 	.word	0x00000006
        /*0464*/ 	.word	0x0004c428
        /*0468*/ 	.short	0x010a
        /*046a*/ 	.byte	0x3f
	.zero		1


	//   ....[55]....
        /*046c*/ 	.word	0x0000af40
        /*0470*/ 	.word	0x00000006
        /*0474*/ 	.word	0x0004c428
        /*0478*/ 	.short	0x010a
        /*047a*/ 	.byte	0x3f
	.zero		1


	//   ....[56]....
        /*047c*/ 	.word	0x0000b2d0
        /*0480*/ 	.word	0x00000003
        /*0484*/ 	.word	0x0004c450
        /*0488*/ 	.short	0x010a
        /*048a*/ 	.byte	0x3f
	.zero		1


	//   ....[57]....
        /*048c*/ 	.word	0x0000b330
        /*0490*/ 	.word	0x00000005
        /*0494*/ 	.word	0x0004c400
        /*0498*/ 	.short	0x010a
        /*049a*/ 	.byte	0x3f
	.zero		1


	//   ....[58]....
        /*049c*/ 	.word	0x0000b390
        /*04a0*/ 	.word	0x00000000
        /*04a4*/ 	.word	0xfffffff8
        /*04a8*/ 	.short	0x010a
        /*04aa*/ 	.byte	0x3f
	.zero		1


	//   ....[59]....
        /*04ac*/ 	.word	0x0000b3f0
        /*04b0*/ 	.word	0x0000000a
        /*04b4*/ 	.word	0x0004c400
        /*04b8*/ 	.short	0x010a
        /*04ba*/ 	.byte	0x3f
	.zero		1


	//   ....[60]....
        /*04bc*/ 	.word	0x0000b450
        /*04c0*/ 	.word	0x0000000d
        /*04c4*/ 	.word	0x0004c400
        /*04c8*/ 	.short	0x010a
        /*04ca*/ 	.byte	0x3f
	.zero		1


	//   ....[61]....
        /*04cc*/ 	.word	0x0000b4b0
        /*04d0*/ 	.word	0x0000000a
        /*04d4*/ 	.word	0x0004c400
        /*04d8*/ 	.short	0x010a
        /*04da*/ 	.byte	0x3f
	.zero		1


	//   ....[62]....
        /*04dc*/ 	.word	0x0000b510
        /*04e0*/ 	.word	0x00000003
        /*04e4*/ 	.word	0x0004c498
        /*04e8*/ 	.short	0x010a
        /*04ea*/ 	.byte	0x3f
	.zero		1


	//   ....[63]....
        /*04ec*/ 	.word	0x0000b5e0
        /*04f0*/ 	.word	0x00000007
        /*04f4*/ 	.word	0x0004c460
        /*04f8*/ 	.short	0x010a
        /*04fa*/ 	.byte	0x3f
	.zero		1


	//   ....[64]....
        /*04fc*/ 	.word	0x0000b630
        /*0500*/ 	.word	0x00000007
        /*0504*/ 	.word	0x0004c4b0
        /*0508*/ 	.short	0x010a
        /*050a*/ 	.byte	0x3f
	.zero		1


	//   ....[65]....
        /*050c*/ 	.word	0x0000b680
        /*0510*/ 	.word	0x00000004
        /*0514*/ 	.word	0x0004c460
        /*0518*/ 	.short	0x010a
        /*051a*/ 	.byte	0x3f
	.zero		1


	//   ....[66]....
        /*051c*/ 	.word	0x0000b750
        /*0520*/ 	.word	0x00000008
        /*0524*/ 	.word	0x0004c428
        /*0528*/ 	.short	0x010a
        /*052a*/ 	.byte	0x3f
	.zero		1


	//   ....[67]....
        /*052c*/ 	.word	0x0000b7a0
        /*0530*/ 	.word	0x00000005
        /*0534*/ 	.word	0x0004c4b0
        /*0538*/ 	.short	0x010a
        /*053a*/ 	.byte	0x3f
	.zero		1


	//   ....[68]....
        /*053c*/ 	.word	0x0000b7f0
        /*0540*/ 	.word	0x00000007
        /*0544*/ 	.word	0x0004c428
        /*0548*/ 	.short	0x010a
        /*054a*/ 	.byte	0x3f
	.zero		1


	//   ....[69]....
        /*054c*/ 	.word	0x0000b840
        /*0550*/ 	.word	0x00000006
        /*0554*/ 	.word	0x0004c428
        /*0558*/ 	.short	0x010a
        /*055a*/ 	.byte	0x3f
	.zero		1


	//   ....[70]....
        /*055c*/ 	.word	0x0000b890
        /*0560*/ 	.word	0x00000006
        /*0564*/ 	.word	0x0004c428
        /*0568*/ 	.short	0x010a
        /*056a*/ 	.byte	0x3f
	.zero		1


	//----- nvinfo : EIATTR_NUM_MBARRIERS
	.align		4
.L_38:
        /*056c*/ 	.byte	0x03, 0x38
        /*056e*/ 	.short	0x001f


	//----- nvinfo : EIATTR_EXIT_INSTR_OFFSETS
	.align		4
        /*0570*/ 	.byte	0x04, 0x1c
        /*0572*/ 	.short	(.L_40 - .L_39)


	//   ....[0]....
.L_39:
        /*0574*/ 	.word	0x00000b60


	//   ....[1]....
        /*0578*/ 	.word	0x00000bd0


	//   ....[2]....
        /*057c*/ 	.word	0x000096e0


	//   ....[3]....
        /*0580*/ 	.word	0x00009740


	//   ....[4]....
        /*0584*/ 	.word	0x00009770


	//   ....[5]....
        /*0588*/ 	.word	0x0000a160


	//   ....[6]....
        /*058c*/ 	.word	0x0000a190


	//   ....[7]....
        /*0590*/ 	.word	0x0000b2b0


	//----- nvinfo : EIATTR_MAX_THREADS
	.align		4
.L_40:
        /*0594*/ 	.byte	0x04, 0x05
        /*0596*/ 	.short	(.L_42 - .L_41)
.L_41:
        /*0598*/ 	.word	0x00000180
        /*059c*/ 	.word	0x00000001
        /*05a0*/ 	.word	0x00000001


	//----- nvinfo : EIATTR_CRS_STACK_SIZE
	.align		4
.L_42:
        /*05a4*/ 	.byte	0x04, 0x1e
        /*05a6*/ 	.short	(.L_44 - .L_43)
.L_43:
        /*05a8*/ 	.word	0x00000000


	//----- nvinfo : EIATTR_CBANK_PARAM_SIZE
	.align		4
.L_44:
        /*05ac*/ 	.byte	0x03, 0x19
        /*05ae*/ 	.short	0x0870


	//----- nvinfo : EIATTR_PARAM_CBANK
	.align		4
        /*05b0*/ 	.byte	0x04, 0x0a
        /*05b2*/ 	.short	(.L_46 - .L_45)
	.align		4
.L_45:
        /*05b4*/ 	.word	index@(.nv.constant0._ZN7cutlass13device_kernelINS_4fmha6kernel28FmhaKernelTmaWarpSpecializedINS1_10collective30FmhaMainloopTmaWarpSpecializedINS_10bfloat16_tEffN4cute5tupleIJNS7_1CILi128EEESA_NS9_ILi192EEEEEENS8_IJiNS9_ILi1EEENS8_IJiiEEEEEESF_SF_NS4_13DefaultFusionEJNS2_6OptionILNS2_3TagE0ENS9_ILb1EEEEENSH_ILSI_2ESJ_EEEEENS4_15FmhaFwdEpilogueIS6_fNS8_IJNS9_ILi64EEESB_SA_EEEEENS2_23PersistentTileSchedulerEJSK_SL_EEEEEvNT_6ParamsE)
        /*05b8*/ 	.short	0x0210
        /*05ba*/ 	.short	0x0870


	//----- nvinfo : EIATTR_SW_WAR
	.align		4
.L_46:
        /*05bc*/ 	.byte	0x04, 0x36
        /*05be*/ 	.short	(.L_48 - .L_47)
.L_47:
        /*05c0*/ 	.word	0x00000008
.L_48:


//--------------------- .nv.callgraph             --------------------------
	.section	.nv.callgraph,"",@"SHT_CUDA_CALLGRAPH"
	.align	4
	.sectionentsize	8
	.align		4
        /*0000*/ 	.word	0x00000000
	.align		4
        /*0004*/ 	.word	0xffffffff
	.align		4
        /*0008*/ 	.word	index@(_ZN7cutlass13device_kernelINS_4fmha6kernel28FmhaKernelTmaWarpSpecializedINS1_10collective30FmhaMainloopTmaWarpSpecializedINS_10bfloat16_tEffN4cute5tupleIJNS7_1CILi128EEESA_NS9_ILi192EEEEEENS8_IJiNS9_ILi1EEENS8_IJiiEEEEEESF_SF_NS4_13DefaultFusionEJNS2_6OptionILNS2_3TagE0ENS9_ILb1EEEEENSH_ILSI_2ESJ_EEEEENS4_15FmhaFwdEpilogueIS6_fNS8_IJNS9_ILi64EEESB_SA_EEEEENS2_23PersistentTileSchedulerEJSK_SL_EEEEEvNT_6ParamsE)
	.align		4
        /*000c*/ 	.word	index@(__assertfail)
	.align		4
        /*0010*/ 	.word	0x00000000
	.align		4
        /*0014*/ 	.word	0xfffffffe
	.align		4
        /*0018*/ 	.word	0x00000000
	.align		4
        /*001c*/ 	.word	0xfffffffd
	.align		4
        /*0020*/ 	.word	0x00000000
	.align		4
        /*0024*/ 	.word	0xfffffffc


//--------------------- .nv.constant4             --------------------------
	.section	.nv.constant4,"a",@progbits
	.align	8
	.align		8
.nv.constant4:
        /*0000*/ 	.dword	__assertfail
	.align		8
        /*0008*/ 	.dword	__unnamed_1
	.align		8
        /*0010*/ 	.dword	__unnamed_2
	.align		8
        /*0018*/ 	.dword	_ZN39_INTERNAL_ec5cbb5e_4_k_cu_0af7d277_32444cuda3std3__45__cpo5beginE
	.align		8
        /*0020*/ 	.dword	_ZN39_INTERNAL_ec5cbb5e_4_k_cu_0af7d277_32444cuda3std3__45__cpo3endE
	.align		8
        /*0028*/ 	.dword	_ZN39_INTERNAL_ec5cbb5e_4_k_cu_0af7d277_32444cuda3std3__45__cpo6cbeginE
	.align		8
        /*0030*/ 	.dword	_ZN39_INTERNAL_ec5cbb5e_4_k_cu_0af7d277_32444cuda3std3__45__cpo4cendE
	.align		8
        /*0038*/ 	.dword	_ZN39_INTERNAL_ec5cbb5e_4_k_cu_0af7d277_32444cuda3std3__441_GLOBAL__N__ec5cbb5e_4_k_cu_0af7d277_32446ignoreE
	.align		8
        /*0040*/ 	.dword	_ZN39_INTERNAL_ec5cbb5e_4_k_cu_0af7d277_32444cuda3std3__419piecewise_constructE
	.align		8
        /*0048*/ 	.dword	_ZN39_INTERNAL_ec5cbb5e_4_k_cu_0af7d277_32444cuda3std3__48in_placeE
	.align		8
        /*0050*/ 	.dword	_ZN39_INTERNAL_ec5cbb5e_4_k_cu_0af7d277_32444cuda3std6ranges3__45__cpo4swapE
	.align		8
        /*0058*/ 	.dword	_ZN39_INTERNAL_ec5cbb5e_4_k_cu_0af7d277_32444cuda3std6ranges3__45__cpo9iter_moveE
	.align		8
        /*0060*/ 	.dword	_ZN39_INTERNAL_ec5cbb5e_4_k_cu_0af7d277_32444cute7productE
	.align		8
        /*0068*/ 	.dword	_ZN39_INTERNAL_ec5cbb5e_4_k_cu_0af7d277_32444cute1_E
	.align		8
        /*0070*/ 	.dword	$str$24
	.align		8
        /*0078*/ 	.dword	$str$25


//--------------------- .text._ZN7cutlass13device_kernelINS_4fmha6kernel28FmhaKernelTmaWarpSpecializedINS1_10collective30FmhaMainloopTmaWarpSpecializedINS_10bfloat16_tEffN4cute5tupleIJNS7_1CILi128EEESA_NS9_ILi192EEEEEENS8_IJiNS9_ILi1EEENS8_IJiiEEEEEESF_SF_NS4_13DefaultFusionEJNS2_6OptionILNS2_3TagE0ENS9_ILb1EEEEENSH_ILSI_2ESJ_EEEEENS4_15FmhaFwdEpilogueIS6_fNS8_IJNS9_ILi64EEESB_SA_EEEEENS2_23PersistentTileSchedulerEJSK_SL_EEEEEvNT_6ParamsE --------------------------
	.section	.text._ZN7cutlass13device_kernelINS_4fmha6kernel28FmhaKernelTmaWarpSpecializedINS1_10collective30FmhaMainloopTmaWarpSpecializedINS_10bfloat16_tEffN4cute5tupleIJNS7_1CILi128EEESA_NS9_ILi192EEEEEENS8_IJiNS9_ILi1EEENS8_IJiiEEEEEESF_SF_NS4_13DefaultFusionEJNS2_6OptionILNS2_3TagE0ENS9_ILb1EEEEENSH_ILSI_2ESJ_EEEEENS4_15FmhaFwdEpilogueIS6_fNS8_IJNS9_ILi64EEESB_SA_EEEEENS2_23PersistentTileSchedulerEJSK_SL_EEEEEvNT_6ParamsE,"ax",@progbits
	.align	128
.text._ZN7cutlass13device_kernelINS_4fmha6kernel28FmhaKernelTmaWarpSpecializedINS1_10collective30FmhaMainloopTmaWarpSpecializedINS_10bfloat16_tEffN4cute5tupleIJNS7_1CILi128EEESA_NS9_ILi192EEEEEENS8_IJiNS9_ILi1EEENS8_IJiiEEEEEESF_SF_NS4_13DefaultFusionEJNS2_6OptionILNS2_3TagE0ENS9_ILb1EEEEENSH_ILSI_2ESJ_EEEEENS4_15FmhaFwdEpilogueIS6_fNS8_IJNS9_ILi64EEESB_SA_EEEEENS2_23PersistentTileSchedulerEJSK_SL_EEEEEvNT_6ParamsE:
        .type           _ZN7cutlass13device_kernelINS_4fmha6kernel28FmhaKernelTmaWarpSpecializedINS1_10collective30FmhaMainloopTmaWarpSpecializedINS_10bfloat16_tEffN4cute5tupleIJNS7_1CILi128EEESA_NS9_ILi192EEEEEENS8_IJiNS9_ILi1EEENS8_IJiiEEEEEESF_SF_NS4_13DefaultFusionEJNS2_6OptionILNS2_3TagE0ENS9_ILb1EEEEENSH_ILSI_2ESJ_EEEEENS4_15FmhaFwdEpilogueIS6_fNS8_IJNS9_ILi64EEESB_SA_EEEEENS2_23PersistentTileSchedulerEJSK_SL_EEEEEvNT_6ParamsE,@function
        .size           _ZN7cutlass13device_kernelINS_4fmha6kernel28FmhaKernelTmaWarpSpecializedINS1_10collective30FmhaMainloopTmaWarpSpecializedINS_10bfloat16_tEffN4cute5tupleIJNS7_1CILi128EEESA_NS9_ILi192EEEEEENS8_IJiNS9_ILi1EEENS8_IJiiEEEEEESF_SF_NS4_13DefaultFusionEJNS2_6OptionILNS2_3TagE0ENS9_ILb1EEEEENSH_ILSI_2ESJ_EEEEENS4_15FmhaFwdEpilogueIS6_fNS8_IJNS9_ILi64EEESB_SA_EEEEENS2_23PersistentTileSchedulerEJSK_SL_EEEEEvNT_6ParamsE,(.L_x_140 - _ZN7cutlass13device_kernelINS_4fmha6kernel28FmhaKernelTmaWarpSpecializedINS1_10collective30FmhaMainloopTmaWarpSpecializedINS_10bfloat16_tEffN4cute5tupleIJNS7_1CILi128EEESA_NS9_ILi192EEEEEENS8_IJiNS9_ILi1EEENS8_IJiiEEEEEESF_SF_NS4_13DefaultFusionEJNS2_6OptionILNS2_3TagE0ENS9_ILb1EEEEENSH_ILSI_2ESJ_EEEEENS4_15FmhaFwdEpilogueIS6_fNS8_IJNS9_ILi64EEESB_SA_EEEEENS2_23PersistentTileSchedulerEJSK_SL_EEEEEvNT_6ParamsE)
        .other          _ZN7cutlass13device_kernelINS_4fmha6kernel28FmhaKernelTmaWarpSpecializedINS1_10collective30FmhaMainloopTmaWarpSpecializedINS_10bfloat16_tEffN4cute5tupleIJNS7_1CILi128EEESA_NS9_ILi192EEEEEENS8_IJiNS9_ILi1EEENS8_IJiiEEEEEESF_SF_NS4_13DefaultFusionEJNS2_6OptionILNS2_3TagE0ENS9_ILb1EEEEENSH_ILSI_2ESJ_EEEEENS4_15FmhaFwdEpilogueIS6_fNS8_IJNS9_ILi64EEESB_SA_EEEEENS2_23PersistentTileSchedulerEJSK_SL_EEEEEvNT_6ParamsE,@"STO_CUDA_ENTRY STV_DEFAULT"
_ZN7cutlass13device_kernelINS_4fmha6kernel28FmhaKernelTmaWarpSpecializedINS1_10collective30FmhaMainloopTmaWarpSpecializedINS_10bfloat16_tEffN4cute5tupleIJNS7_1CILi128EEESA_NS9_ILi192EEEEEENS8_IJiNS9_ILi1EEENS8_IJiiEEEEEESF_SF_NS4_13DefaultFusionEJNS2_6OptionILNS2_3TagE0ENS9_ILb1EEEEENSH_ILSI_2ESJ_EEEEENS4_15FmhaFwdEpilogueIS6_fNS8_IJNS9_ILi64EEESB_SA_EEEEENS2_23PersistentTileSchedulerEJSK_SL_EEEEEvNT_6ParamsE:
[----:B------:R-:W1:Y:S01]  /*0000*/  LDC R1, c[0x0][0x28] ;  /* 0x00000a00ff017b82 */ /* 0x000e620000000800 */
[----:B------:R-:W2:Y:S07]  /*0010*/  S2R R2, SR_TID.X ;  /* 0x0000000000027919 */ /* 0x000eae0000002100 */
[----:B------:R-:W3:Y:S01]  /*0020*/  S2UR UR6, SR_CTAID.X ;  /* 0x00000000000679c3 */ /* 0x000ee20000002500 */
[----:B------:R-:W-:Y:S01]  /*0030*/  ELECT P1, URZ, PT ;  /* 0x00000000003f782f */ /* 0x000fe20003820000 */
[----:B------:R-:W-:Y:S01]  /*0040*/  BSSY B0, `(.L_x_0) ;  /* 0x0000018000007945 */ /* 0x000fe20003800000 */
[----:B---3--:R-:W-:-:S02]  /*0050*/  MOV R17, UR6 ;  /* 0x0000000600117c02 */ /* 0x008fc40008000f00 */
[----:B--2---:R-:W-:-:S05]  /*0060*/  SHF.R.U32.HI R0, RZ, 0x5, R2 ;  /* 0x00000005ff007819 */ /* 0x004fca0000011602 */
[----:B------:R-:W2:Y:S02]  /*0070*/  SHFL.IDX PT, R3, R0, RZ, 0x1f ;  /* 0x00001fff00037589 */ /* 0x000ea400000e0000 */
[----:B--2---:R-:W-:Y:S02]  /*0080*/  R2UR UR4, R3 ;  /* 0x00000000030472ca */ /* 0x004fe400000e0000 */
[----:B------:R-:W-:-:S06]  /*0090*/  SHF.R.U32.HI R3, RZ, 0x7, R2 ;  /* 0x00000007ff037819 */ /* 0x000fcc0000011602 */
[----:B------:R-:W2:Y:S05]  /*00a0*/  SHFL.IDX PT, R3, R3, RZ, 0x1f ;  /* 0x00001fff03037589 */ /* 0x000eaa00000e0000 */
[----:B------:R-:W-:Y:S02]  /*00b0*/  USHF.R.S32.HI UR5, URZ, 0x1f, UR4 ;  /* 0x0000001f3f057899 */ /* 0x000fe40008011404 */
[----:B------:R-:W-:Y:S02]  /*00c0*/  ISETP.EQ.AND P2, PT, RZ, UR4, P1 ;  /* 0x00000004ff007c0c */ /* 0x000fe40008f42270 */
[----:B------:R-:W-:-:S04]  /*00d0*/  ULEA.HI UR5, UR5, UR4, URZ, 0x2 ;  /* 0x0000000405057291 */ /* 0x000fc8000f8f103f */
[----:B------:R-:W-:-:S04]  /*00e0*/  ULOP3.LUT UR5, UR5, 0xfffffffc, URZ, 0xc0, !UPT ;  /* 0xfffffffc05057892 */ /* 0x000fc8000f8ec03f */
[----:B------:R-:W-:-:S03]  /*00f0*/  UIADD3 UR5, UR4, -UR5, URZ ;  /* 0x8000000504057290 */ /* 0x000fc6000fffe03f */
[----:B-1----:R-:W-:Y:S09]  /*0100*/  @!P2 BRA `(.L_x_1) ;  /* 0x00000000002ca947 */ /* 0x002ff20003800000 */
[----:B------:R-:W-:Y:S02]  /*0110*/  ULDC.64 UR6, c[0x0][0x198] ;  /* 0x0000660000067ab9 */ /* 0x000fe40000000a00 */
[----:B------:R-:W-:Y:S02]  /*0120*/  UIADD3 UR8, UP0, UR6, 0xf0, URZ ;  /* 0x000000f006087890 */ /* 0x000fe4000ff1e03f */
[----:B------:R-:W-:Y:S02]  /*0130*/  UIADD3 UR10, UP1, UR6, 0x1f0, URZ ;  /* 0x000001f0060a7890 */ /* 0x000fe4000ff3e03f */
[----:B------:R-:W-:Y:S02]  /*0140*/  UIADD3 UR6, UP2, UR6, 0x2f0, URZ ;  /* 0x000002f006067890 */ /* 0x000fe4000ff5e03f */
[----:B------:R-:W-:Y:S02]  /*0150*/  UIADD3.X UR9, URZ, UR7, URZ, UP0, !UPT ;  /* 0x000000073f097290 */ /* 0x000fe400087fe43f */
[----:B------:R-:W-:-:S02]  /*0160*/  UIADD3.X UR11, URZ, UR7, URZ, UP1, !UPT ;  /* 0x000000073f0b7290 */ /* 0x000fc40008ffe43f */
[----:B------:R-:W-:-:S05]  /*0170*/  UIADD3.X UR7, URZ, UR7, URZ, UP2, !UPT ;  /* 0x000000073f077290 */ /* 0x000fca00097fe43f */
[----:B------:R1:W-:Y:S02]  /*0180*/  UTMACCTL.PF [UR8] ;  /* 0x00000000080079b9 */ /* 0x0003e40008040000 */
[----:B------:R1:W-:Y:S02]  /*0190*/  UTMACCTL.PF [UR10] ;  /* 0x000000000a0079b9 */ /* 0x0003e40008040000 */
[----:B------:R1:W-:Y:S02]  /*01a0*/  UTMACCTL.PF [UR6] ;  /* 0x00000000060079b9 */ /* 0x0003e40008040000 */
[----:B-1----:R-:W-:Y:S01]  /*01b0*/  NOP ;  /* 0x0000000000007918 */ /* 0x002fe20000000000 */
.L_x_1:
[----:B------:R-:W-:Y:S05]  /*01c0*/  BSYNC B0 ;  /* 0x0000000000007941 */ /* 0x000fea0003800000 */
.L_x_0:
[----:B------:R-:W1:Y:S01]  /*01d0*/  SHFL.IDX PT, R4, R0, RZ, 0x1f ;  /* 0x00001fff00047589 */ /* 0x000e6200000e0000 */
[----:B--2---:R-:W-:Y:S01]  /*01e0*/  R2UR UR4, R3 ;  /* 0x00000000030472ca */ /* 0x004fe200000e0000 */
[----:B------:R-:W-:Y:S02]  /*01f0*/  UISETP.NE.AND UP0, UPT, UR5, 0x1, UPT ;  /* 0x000000010500788c */ /* 0x000fe4000bf05270 */
[----:B------:R-:W-:-:S10]  /*0200*/  UISETP.NE.AND UP1, UPT, UR5, 0x2, UPT ;  /* 0x000000020500788c */ /* 0x000fd4000bf25270 */
[----:B------:R-:W-:Y:S02]  /*0210*/  UIADD3 UR10, UR4, -0x1, URZ ;  /* 0xffffffff040a7890 */ /* 0x000fe4000fffe03f */
[----:B------:R-:W-:Y:S01]  /*0220*/  MOV R19, UR4 ;  /* 0x0000000400137c02 */ /* 0x000fe20008000f00 */
[----:B------:R-:W-:Y:S02]  /*0230*/  UISETP.EQ.AND UP2, UPT, UR4, URZ, !UP0 ;  /* 0x0000003f0400728c */ /* 0x000fe4000c742270 */
[----:B------:R-:W-:Y:S02]  /*0240*/  UISETP.EQ.AND UP3, UPT, UR4, URZ, !UP1 ;  /* 0x0000003f0400728c */ /* 0x000fe4000cf62270 */
[----:B------:R-:W-:Y:S02]  /*0250*/  UISETP.GE.U32.AND UP4, UPT, UR10, 0x4, UPT ;  /* 0x000000040a00788c */ /* 0x000fe4000bf86070 */
[----:B------:R-:W-:Y:S01]  /*0260*/  USEL UR4, URZ, 0x1, !UP2 ;  /* 0x000000013f047887 */ /* 0x000fe2000d000000 */
[----:B-1----:R-:W-:Y:S01]  /*0270*/  ISETP.NE.AND P0, PT, R4, RZ, PT ;  /* 0x000000ff0400720c */ /* 0x002fe20003f05270 */
[----:B------:R-:W-:Y:S01]  /*0280*/  USEL UR6, URZ, 0x1, !UP3 ;  /* 0x000000013f067887 */ /* 0x000fe2000d800000 */
[----:B------:R-:W-:Y:S01]  /*0290*/  MOV R4, UR5 ;  /* 0x0000000500047c02 */ /* 0x000fe20008000f00 */
[----:B------:R-:W-:-:S02]  /*02a0*/  USEL UR7, UR4, 0x2, UP4 ;  /* 0x0000000204077887 */ /* 0x000fc4000a000000 */
[----:B------:R-:W-:-:S04]  /*02b0*/  USEL UR4, UR6, 0x2, UP4 ;  /* 0x0000000206047887 */ /* 0x000fc8000a000000 */
[----:B------:R-:W-:Y:S02]  /*02c0*/  MOV R18, UR7 ;  /* 0x0000000700127c02 */ /* 0x000fe40008000f00 */
[----:B------:R-:W-:Y:S02]  /*02d0*/  MOV R16, UR4 ;  /* 0x0000000400107c02 */ /* 0x000fe40008000f00 */
[----:B------:R-:W-:Y:S05]  /*02e0*/  @P0 BRA `(.L_x_2) ;  /* 0x0000000000480947 */ /* 0x000fea0003800000 */
[----:B------:R-:W1:Y:S01]  /*02f0*/  S2UR UR8, SR_CgaCtaId ;  /* 0x00000000000879c3 */ /* 0x000e620000008800 */
[----:B------:R-:W-:Y:S01]  /*0300*/  UMOV UR4, 0x400 ;  /* 0x0000040000047882 */ /* 0x000fe20000000000 */
[----:B------:R-:W-:Y:S01]  /*0310*/  UMOV UR5, 0x1 ;  /* 0x0000000100057882 */ /* 0x000fe20000000000 */
[----:B------:R-:W-:Y:S01]  /*0320*/  UMOV UR6, 0x80 ;  /* 0x0000008000067882 */ /* 0x000fe20000000000 */
[----:B------:R-:W-:Y:S01]  /*0330*/  ELECT P0, URZ, PT ;  /* 0x00000000003f782f */ /* 0x000fe20003800000 */
[----:B------:R-:W-:-:S04]  /*0340*/  UIADD3 UR6, -UR6, 0x100000, URZ ;  /* 0x0010000006067890 */ /* 0x000fc8000fffe13f */
[----:B------:R-:W-:Y:S02]  /*0350*/  USHF.L.U32 UR7, UR6, 0xb, URZ ;  /* 0x0000000b06077899 */ /* 0x000fe4000800063f */
[----:B------:R-:W-:Y:S02]  /*0360*/  USHF.L.U32 UR6, UR6, 0x1, URZ ;  /* 0x0000000106067899 */ /* 0x000fe4000800063f */
[----:B-1----:R-:W-:Y:S02]  /*0370*/  ULEA UR8, UR8, UR4, 0x18 ;  /* 0x0000000408087291 */ /* 0x002fe4000f8ec03f */
[----:B------:R-:W-:-:S04]  /*0380*/  UIADD3 UR4, -UR5, 0x100000, URZ ;  /* 0x0010000005047890 */ /* 0x000fc8000fffe13f */
[----:B------:R-:W-:Y:S02]  /*0390*/  USHF.L.U32 UR5, UR4, 0xb, URZ ;  /* 0x0000000b04057899 */ /* 0x000fe4000800063f */
[----:B------:R-:W-:Y:S01]  /*03a0*/  USHF.L.U32 UR4, UR4, 0x1, URZ ;  /* 0x0000000104047899 */ /* 0x000fe2000800063f */
[----:B------:R-:W1:Y:S11]  /*03b0*/  FENCE.VIEW.ASYNC.S ;  /* 0x00000000000073c6 */ /* 0x000e760000000000 */
[----:B-1----:R1:W2:Y:S01]  /*03c0*/  SYNCS.EXCH.64 URZ, [UR8+0x4c450], UR4 ;  /* 0x04c45004083f75b2 */ /* 0x0022a20008000100 */
[----:B------:R1:W3:Y:S01]  /*03d0*/  SYNCS.EXCH.64 URZ, [UR8+0x4c460], UR6 ;  /* 0x04c46006083f75b2 */ /* 0x0002e20008000100 */
[----:B------:R1:W4:Y:S01]  /*03e0*/  SYNCS.EXCH.64 URZ, [UR8+0x4c458], UR4 ;  /* 0x04c45804083f75b2 */ /* 0x0003220008000100 */
[----:B------:R1:W1:Y:S01]  /*03f0*/  SYNCS.EXCH.64 URZ, [UR8+0x4c468], UR6 ;  /* 0x04c46806083f75b2 */ /* 0x0002620008000100 */
[----:B------:R-:W-:Y:S01]  /*0400*/  NOP ;  /* 0x0000000000007918 */ /* 0x000fe20000000000 */
.L_x_2:
[----:B------:R-:W5:Y:S01]  /*0410*/  SHFL.IDX PT, R3, R0, RZ, 0x1f ;  /* 0x00001fff00037589 */ /* 0x000f6200000e0000 */
[----:B------:R-:W-:Y:S01]  /*0420*/  NOP ;  /* 0x0000000000007918 */ /* 0x000fe20000000000 */
[----:B-----5:R-:W-:-:S13]  /*0430*/  ISETP.NE.AND P0, PT, R3, RZ, PT ;  /* 0x000000ff0300720c */ /* 0x020fda0003f05270 */
[----:B------:R-:W-:Y:S05]  /*0440*/  @P0 BRA `(.L_x_3) ;  /* 0x0000000000600947 */ /* 0x000fea0003800000 */
[----:B-1----:R-:W1:Y:S01]  /*0450*/  S2UR UR5, SR_CgaCtaId ;  /* 0x00000000000579c3 */ /* 0x002e620000008800 */
[----:B------:R-:W-:Y:S01]  /*0460*/  UMOV UR4, 0x400 ;  /* 0x0000040000047882 */ /* 0x000fe20000000000 */
[----:B------:R-:W-:Y:S01]  /*0470*/  UMOV UR6, 0x1 ;  /* 0x0000000100067882 */ /* 0x000fe20000000000 */
[----:B------:R-:W-:Y:S01]  /*0480*/  UMOV UR9, 0x100 ;  /* 0x0000010000097882 */ /* 0x000fe20000000000 */
[----:B------:R-:W-:-:S04]  /*0490*/  UIADD3 UR6, -UR6, 0x100000, URZ ;  /* 0x0010000006067890 */ /* 0x000fc8000fffe13f */
[----:B------:R-:W-:Y:S02]  /*04a0*/  USHF.L.U32 UR7, UR6, 0xb, URZ ;  /* 0x0000000b06077899 */ /* 0x000fe4000800063f */
[----:B------:R-:W-:Y:S01]  /*04b0*/  USHF.L.U32 UR6, UR6, 0x1, URZ ;  /* 0x0000000106067899 */ /* 0x000fe2000800063f */
[----:B------:R-:W-:Y:S01]  /*04c0*/  ELECT P0, URZ, PT ;  /* 0x00000000003f782f */ /* 0x000fe20003800000 */
[----:B-1----:R-:W-:Y:S02]  /*04d0*/  ULEA UR8, UR5, UR4, 0x18 ;  /* 0x0000000405087291 */ /* 0x002fe4000f8ec03f */
[----:B------:R-:W-:-:S04]  /*04e0*/  UIADD3 UR4, -UR9, 0x100000, URZ ;  /* 0x0010000009047890 */ /* 0x000fc8000fffe13f */
[----:B------:R-:W-:Y:S02]  /*04f0*/  USHF.L.U32 UR5, UR4, 0xb, URZ ;  /* 0x0000000b04057899 */ /* 0x000fe4000800063f */
[----:B------:R-:W-:Y:S01]  /*0500*/  USHF.L.U32 UR4, UR4, 0x1, URZ ;  /* 0x0000000104047899 */ /* 0x000fe2000800063f */
[----:B------:R-:W1:Y:S03]  /*0510*/  FENCE.VIEW.ASYNC.S ;  /* 0x00000000000073c6 */ /* 0x000e660000000000 */
[----:B-1----:R1:W1:Y:S08]  /*0520*/  SYNCS.EXCH.64 URZ, [UR8+0x4c400], UR6 ;  /* 0x04c40006083f75b2 */ /* 0x0022700008000100 */
[----:B------:R1:W1:Y:S01]  /*0530*/  SYNCS.EXCH.64 URZ, [UR8+0x4c428], UR4 ;  /* 0x04c42804083f75b2 */ /* 0x0002620008000100 */
        /* <DEDUP_REMOVED lines=8> */
[----:B------:R-:W-:Y:S01]  /*05c0*/  NOP ;  /* 0x0000000000007918 */ /* 0x000fe20000000000 */
.L_x_3:
        /* <DEDUP_REMOVED lines=21> */
[----:B------:R-:W-:Y:S01]  /*0720*/  NOP ;  /* 0x0000000000007918 */ /* 0x000fe20000000000 */
.L_x_4:
[----:B------:R-:W5:Y:S01]  /*0730*/  SHFL.IDX PT, R3, R0, RZ, 0x1f ;  /* 0x00001fff00037589 */ /* 0x000f6200000e0000 */
[----:B------:R-:W-:Y:S01]  /*0740*/  ELECT P0, URZ, PT ;  /* 0x00000000003f782f */ /* 0x000fe20003800000 */
[----:B------:R-:W-:Y:S01]  /*0750*/  NOP ;  /* 0x0000000000007918 */ /* 0x000fe20000000000 */
[----:B-1----:R-:W-:Y:S02]  /*0760*/  UMOV UR4, 0x80 ;  /* 0x0000008000047882 */ /* 0x002fe40000000000 */
[C---:B-----5:R-:W-:Y:S02]  /*0770*/  ISETP.NE.OR P0, PT, R3.reuse, RZ, !P0 ;  /* 0x000000ff0300720c */ /* 0x060fe40004705670 */
[----:B------:R-:W-:-:S11]  /*0780*/  ISETP.NE.AND P3, PT, R3, RZ, PT ;  /* 0x000000ff0300720c */ /* 0x000fd60003f65270 */
[----:B------:R-:W-:Y:S01]  /*0790*/  VOTEU.ALL UP2, P0 ;  /* 0x00000000003f7886 */ /* 0x000fe20000040000 */
[----:B------:R-:W-:Y:S01]  /*07a0*/  VOTEU.ALL UP3, P0 ;  /* 0x00000000003f7886 */ /* 0x000fe20000060000 */
[----:B------:R-:W-:Y:S01]  /*07b0*/  VOTEU.ALL UP4, P0 ;  /* 0x00000000003f7886 */ /* 0x000fe20000080000 */
[----:B------:R-:W-:Y:S02]  /*07c0*/  VOTEU.ALL UP5, P0 ;  /* 0x00000000003f7886 */ /* 0x000fe400000a0000 */
[----:B------:R-:W1:Y:S01]  /*07d0*/  @!UP2 S2UR UR7, SR_CgaCtaId ;  /* 0x000000000007a9c3 */ /* 0x000e620000008800 */
[----:B------:R-:W-:Y:S01]  /*07e0*/  @!UP2 UMOV UR6, 0x400 ;  /* 0x000004000006a882 */ /* 0x000fe20000000000 */
[----:B------:R-:W-:-:S04]  /*07f0*/  @!UP2 UIADD3 UR4, -UR4, 0x100000, URZ ;  /* 0x001000000404a890 */ /* 0x000fc8000fffe13f */
[----:B------:R-:W-:Y:S02]  /*0800*/  @!UP2 USHF.L.U32 UR5, UR4, 0xb, URZ ;  /* 0x0000000b0405a899 */ /* 0x000fe4000800063f */
[----:B------:R-:W-:Y:S02]  /*0810*/  @!UP2 USHF.L.U32 UR4, UR4, 0x1, URZ ;  /* 0x000000010404a899 */ /* 0x000fe4000800063f */
[----:B-1----:R-:W-:Y:S01]  /*0820*/  @!UP2 ULEA UR6, UR7, UR6, 0x18 ;  /* 0x000000060706a291 */ /* 0x002fe2000f8ec03f */
[----:B------:R-:W-:Y:S01]  /*0830*/  VOTEU.ALL UP2, P0 ;  /* 0x00000000003f7886 */ /* 0x000fe20000040000 */
[----:B------:R-:W1:Y:S10]  /*0840*/  FENCE.VIEW.ASYNC.S ;  /* 0x00000000000073c6 */ /* 0x000e740000000000 */
[----:B-1----:R1:W1:Y:S01]  /*0850*/  @!UP2 SYNCS.EXCH.64 URZ, [UR6+0x4c490], UR4 ;  /* 0x04c49004063fa5b2 */ /* 0x0022620008000100 */
[----:B------:R1:W1:Y:S01]  /*0860*/  @!UP3 SYNCS.EXCH.64 URZ, [UR6+0x4c498], UR4 ;  /* 0x04c49804063fb5b2 */ /* 0x0002620008000100 */
[----:B------:R1:W1:Y:S01]  /*0870*/  @!UP4 SYNCS.EXCH.64 URZ, [UR6+0x4c4a0], UR4 ;  /* 0x04c4a004063fc5b2 */ /* 0x0002620008000100 */
[----:B------:R1:W1:Y:S01]  /*0880*/  @!UP5 SYNCS.EXCH.64 URZ, [UR6+0x4c4a8], UR4 ;  /* 0x04c4a804063fd5b2 */ /* 0x0002620008000100 */
[----:B------:R-:W-:Y:S01]  /*0890*/  NOP ;  /* 0x0000000000007918 */ /* 0x000fe20000000000 */
[----:B------:R-:W-:Y:S05]  /*08a0*/  @P3 BRA `(.L_x_5) ;  /* 0x0000000000583947 */ /* 0x000fea0003800000 */
[----:B-1----:R-:W1:Y:S01]  /*08b0*/  S2UR UR5, SR_CgaCtaId ;  /* 0x00000000000579c3 */ /* 0x002e620000008800 */
[----:B------:R-:W-:Y:S01]  /*08c0*/  UMOV UR4, 0x400 ;  /* 0x0000040000047882 */ /* 0x000fe20000000000 */
[----:B------:R-:W-:Y:S01]  /*08d0*/  UMOV UR6, 0x20 ;  /* 0x0000002000067882 */ /* 0x000fe20000000000 */
[----:B------:R-:W-:Y:S01]  /*08e0*/  UMOV UR7, 0x80 ;  /* 0x0000008000077882 */ /* 0x000fe20000000000 */
[----:B------:R-:W-:Y:S01]  /*08f0*/  ELECT P0, URZ, PT ;  /* 0x00000000003f782f */ /* 0x000fe20003800000 */
[----:B-1----:R-:W-:Y:S02]  /*0900*/  ULEA UR8, UR5, UR4, 0x18 ;  /* 0x0000000405087291 */ /* 0x002fe4000f8ec03f */
[----:B------:R-:W-:-:S04]  /*0910*/  UIADD3 UR4, -UR6, 0x100000, URZ ;  /* 0x0010000006047890 */ /* 0x000fc8000fffe13f */
[----:B------:R-:W-:Y:S02]  /*0920*/  USHF.L.U32 UR5, UR4, 0xb, URZ ;  /* 0x0000000b04057899 */ /* 0x000fe4000800063f */
[----:B------:R-:W-:Y:S02]  /*0930*/  USHF.L.U32 UR4, UR4, 0x1, URZ ;  /* 0x0000000104047899 */ /* 0x000fe4000800063f */
        /* <DEDUP_REMOVED lines=13> */
.L_x_5:
[----:B------:R-:W-:Y:S01]  /*0a10*/  VOTEU.ANY UP2, P2 ;  /* 0x00000000003f7886 */ /* 0x000fe20001040100 */
[----:B-1----:R-:W-:Y:S01]  /*0a20*/  R2UR UR8, R19 ;  /* 0x00000000130872ca */ /* 0x002fe200000e0000 */
[----:B------:R-:W-:Y:S01]  /*0a30*/  UMOV UR4, 0x40 ;  /* 0x0000004000047882 */ /* 0x000fe20000000000 */
[----:B------:R-:W-:Y:S01]  /*0a40*/  NOP ;  /* 0x0000000000007918 */ /* 0x000fe20000000000 */
[----:B------:R-:W-:Y:S01]  /*0a50*/  ISETP.EQ.AND P0, PT, R4, 0x2, P1 ;  /* 0x000000020400780c */ /* 0x000fe20000f02270 */
[----:B------:R-:W1:Y:S01]  /*0a60*/  @UP2 S2UR UR7, SR_CgaCtaId ;  /* 0x00000000000729c3 */ /* 0x000e620000008800 */
[----:B------:R-:W-:Y:S01]  /*0a70*/  @UP2 UMOV UR6, 0x400 ;  /* 0x0000040000062882 */ /* 0x000fe20000000000 */
[----:B------:R-:W-:-:S04]  /*0a80*/  @UP2 UIADD3 UR4, -UR4, 0x100000, URZ ;  /* 0x0010000004042890 */ /* 0x000fc8000fffe13f */
[----:B------:R-:W-:Y:S02]  /*0a90*/  @UP2 USHF.L.U32 UR5, UR4, 0xb, URZ ;  /* 0x0000000b04052899 */ /* 0x000fe4000800063f */
[----:B------:R-:W-:Y:S01]  /*0aa0*/  @UP2 USHF.L.U32 UR4, UR4, 0x1, URZ ;  /* 0x0000000104042899 */ /* 0x000fe2000800063f */
[----:B------:R-:W-:Y:S01]  /*0ab0*/  ISETP.NE.AND P3, PT, RZ, UR8, PT ;  /* 0x00000008ff007c0c */ /* 0x000fe2000bf65270 */
[----:B-1----:R-:W-:Y:S01]  /*0ac0*/  @UP2 ULEA UR6, UR7, UR6, 0x18 ;  /* 0x0000000607062291 */ /* 0x002fe2000f8ec03f */
[----:B------:R-:W-:Y:S01]  /*0ad0*/  VOTEU.ANY UP2, P2 ;  /* 0x00000000003f7886 */ /* 0x000fe20001040100 */
[----:B------:R-:W-:Y:S01]  /*0ae0*/  ISETP.EQ.AND P2, PT, R4, 0x1, P1 ;  /* 0x000000010400780c */ /* 0x000fe20000f42270 */
[----:B------:R-:W1:Y:S09]  /*0af0*/  FENCE.VIEW.ASYNC.S ;  /* 0x00000000000073c6 */ /* 0x000e720000000000 */
[----:B-1----:R1:W2:Y:S01]  /*0b00*/  @UP2 SYNCS.EXCH.64 URZ, [UR6+0x4c4b0], UR4 ;  /* 0x04c4b004063f25b2 */ /* 0x0022a20008000100 */
[----:B------:R-:W-:Y:S01]  /*0b10*/  NOP ;  /* 0x0000000000007918 */ /* 0x000fe20000000000 */
[----:B--234-:R-:W-:Y:S06]  /*0b20*/  BAR.SYNC.DEFER_BLOCKING 0x0 ;  /* 0x0000000000007b1d */ /* 0x01cfec0000010000 */
[----:B------:R-:W-:Y:S05]  /*0b30*/  @!P3 BRA `(.L_x_6) ;  /* 0x0000008800ecb947 */ /* 0x000fea0003800000 */
[----:B------:R-:W-:-:S06]  /*0b40*/  UISETP.GT.U32.AND UP0, UPT, UR10, 0x3, UPT ;  /* 0x000000030a00788c */ /* 0x000fcc000bf04070 */
[----:B------:R-:W-:-:S13]  /*0b50*/  PLOP3.LUT P0, PT, PT, PT, UP0, 0x80, 0x0 ;  /* 0x000000000000781c */ /* 0x000fda0003f0f008 */
[----:B-1----:R-:W-:Y:S05]  /*0b60*/  @P0 EXIT ;  /* 0x000000000000094d */ /* 0x002fea0003800000 */
.L_x_7:
[----:B------:R-:W-:-:S08]  /*0b70*/  NOP ;  /* 0x0000000000007918 */ /* 0x000fd00000000000 */
[----:B------:R-:W1:Y:S02]  /*0b80*/  USETMAXREG.TRY_ALLOC.CTAPOOL UP0, 0xf0 ;  /* 0x000000f0000079c8 */ /* 0x000e640008000600 */
[----:B-1----:R-:W-:-:S13]  /*0b90*/  PLOP3.LUT P0, PT, PT, PT, UP0, 0x80, 0x0 ;  /* 0x000000000000781c */ /* 0x002fda0003f0f008 */
[----:B------:R-:W-:Y:S05]  /*0ba0*/  @!P0 BRA `(.L_x_7) ;  /* 0xfffffffc00f08947 */ /* 0x000fea000383ffff */
[----:B------:R-:W-:Y:S02]  /*0bb0*/  ULDC UR4, c[0x0][0xa00] ;  /* 0x0002800000047ab9 */ /* 0x000fe40000000800 */
[----:B------:R-:W-:-:S13]  /*0bc0*/  ISETP.GE.AND P0, PT, R17, UR4, PT ;  /* 0x0000000411007c0c */ /* 0x000fda000bf06270 */
[----:B------:R-:W-:Y:S05]  /*0bd0*/  @P0 EXIT ;  /* 0x000000000000094d */ /* 0x000fea0003800000 */
[----:B------:R-:W-:Y:S01]  /*0be0*/  R2UR UR4, R19 ;  /* 0x00000000130472ca */ /* 0x000fe200000e0000 */
[----:B------:R-:W-:Y:S01]  /*0bf0*/  UMOV UR5, URZ ;  /* 0x0000003f00057c82 */ /* 0x000fe20008000000 */
[----:B------:R-:W-:Y:S01]  /*0c00*/  MOV R23, RZ ;  /* 0x000000ff00177202 */ /* 0x000fe20000000f00 */
[----:B------:R-:W-:Y:S01]  /*0c10*/  UMOV UR60, URZ ;  /* 0x0000003f003c7c82 */ /* 0x000fe20008000000 */
[----:B------:R-:W-:Y:S01]  /*0c20*/  MOV R187, UR5 ;  /* 0x0000000500bb7c02 */ /* 0x000fe20008000f00 */
[----:B------:R-:W-:-:S08]  /*0c30*/  UMOV UR45, URZ ;  /* 0x0000003f002d7c82 */ /* 0x000fd00008000000 */
[----:B------:R-:W-:-:S04]  /*0c40*/  UISETP.NE.AND UP0, UPT, UR4, 0x1, UPT ;  /* 0x000000010400788c */ /* 0x000fc8000bf05270 */
[----:B------:R-:W-:-:S06]  /*0c50*/  USEL UR4, URZ, 0x1, UP0 ;  /* 0x000000013f047887 */ /* 0x000fcc0008000000 */
[----:B------:R-:W-:-:S07]  /*0c60*/  MOV R184, UR4 ;  /* 0x0000000400b87c02 */ /* 0x000fce0008000f00 */
.L_x_71:
[----:B------:R-:W-:Y:S01]  /*0c70*/  ULDC UR9, c[0x0][0xa04] ;  /* 0x0002810000097ab9 */ /* 0x000fe20000000800 */
[----:B------:R-:W-:Y:S01]  /*0c80*/  R2UR UR8, R17 ;  /* 0x00000000110872ca */ /* 0x000fe200000e0000 */
[----:B------:R-:W-:Y:S01]  /*0c90*/  UISETP.NE.AND UP0, UPT, UR9, 0x1, UPT ;  /* 0x000000010900788c */ /* 0x000fe2000bf05270 */
[----:B------:R-:W-:Y:S01]  /*0ca0*/  R2UR UR11, R19 ;  /* 0x00000000130b72ca */ /* 0x000fe200000e0000 */
[----:B------:R-:W-:Y:S01]  /*0cb0*/  ULDC UR4, c[0x0][0xa10] ;  /* 0x0002840000047ab9 */ /* 0x000fe20000000800 */
[----:B------:R-:W-:Y:S01]  /*0cc0*/  ULDC UR44, c[0x0][0xa1c] ;  /* 0x00028700002c7ab9 */ /* 0x000fe20000000800 */
[----:B------:R-:W-:-:S07]  /*0cd0*/  UISETP.NE.AND UP1, UPT, UR4, 0x1, UPT ;  /* 0x000000010400788c */ /* 0x000fce000bf25270 */
[----:B------:R-:W-:Y:S01]  /*0ce0*/  @UP0 ULDC.64 UR6, c[0x0][0xa08] ;  /* 0x0002820000060ab9 */ /* 0x000fe20000000a00 */
[----:B------:R-:W-:Y:S01]  /*0cf0*/  UMOV UR12, UR8 ;  /* 0x00000008000c7c82 */ /* 0x000fe20008000000 */
[----:B------:R-:W-:Y:S02]  /*0d00*/  UIMAD.WIDE.U32 UR4, UR8, UR6, URZ ;  /* 0x00000006080472a5 */ /* 0x000fe4000f8e003f */
[----:B------:R-:W-:Y:S02]  /*0d10*/  UISETP.NE.AND UP2, UPT, UR11, 0x1, UPT ;  /* 0x000000010b00788c */ /* 0x000fe4000bf45270 */
[----:B------:R-:W-:Y:S02]  /*0d20*/  @UP0 USHF.R.U32.HI UR12, URZ, UR7, UR5 ;  /* 0x000000073f0c0299 */ /* 0x000fe40008011605 */
[----:B------:R-:W-:Y:S01]  /*0d30*/  UISETP.NE.AND UP0, UPT, UR44, 0x1, UPT ;  /* 0x000000012c00788c */ /* 0x000fe2000bf05270 */
[----:B------:R-:W-:Y:S01]  /*0d40*/  @UP1 ULDC UR4, c[0x0][0xa14] ;  /* 0x0002850000041ab9 */ /* 0x000fe20000000800 */
[----:B------:R-:W-:Y:S01]  /*0d50*/  @UP1 ULDC UR6, c[0x0][0xa18] ;  /* 0x0002860000061ab9 */ /* 0x000fe20000000800 */
[----:B------:R-:W-:Y:S01]  /*0d60*/  UIMAD.WIDE.U32 UR4, UR12, UR4, URZ ;  /* 0x000000040c0472a5 */ /* 0x000fe2000f8e003f */
[----:B------:R-:W-:Y:S01]  /*0d70*/  PLOP3.LUT P0, PT, PT, PT, UP2, 0x80, 0x0 ;  /* 0x000000000000781c */ /* 0x000fe20003f0f028 */
[----:B------:R-:W-:Y:S01]  /*0d80*/  UMOV UR10, UR12 ;  /* 0x0000000c000a7c82 */ /* 0x000fe20008000000 */
[----:B------:R-:W-:Y:S01]  /*0d90*/  IADD3 R0, RZ, -UR12, RZ ;  /* 0x8000000cff007c10 */ /* 0x000fe2000fffe0ff */
[----:B------:R-:W-:Y:S01]  /*0da0*/  @UP1 USHF.R.U32.HI UR10, URZ, UR6, UR5 ;  /* 0x000000063f0a1299 */ /* 0x000fe20008011605 */
[----:B------:R-:W-:-:S03]  /*0db0*/  MOV R186, UR12 ;  /* 0x0000000c00ba7c02 */ /* 0x000fc60008000f00 */
[----:B------:R-:W-:Y:S01]  /*0dc0*/  @UP0 ULDC.64 UR6, c[0x0][0xa20] ;  /* 0x0002880000060ab9 */ /* 0x000fe20000000a00 */
[----:B------:R-:W-:Y:S01]  /*0dd0*/  IMAD R0, R0, UR9, R17 ;  /* 0x0000000900007c24 */ /* 0x000fe2000f8e0211 */
[----:B------:R-:W-:Y:S02]  /*0de0*/  UIMAD.WIDE.U32 UR4, UR10, UR6, URZ ;  /* 0x000000060a0472a5 */ /* 0x000fe4000f8e003f */
[----:B------:R-:W-:Y:S01]  /*0df0*/  MOV R185, UR10 ;  /* 0x0000000a00b97c02 */ /* 0x000fe20008000f00 */
[----:B------:R-:W-:Y:S01]  /*0e00*/  UMOV UR6, UR10 ;  /* 0x0000000a00067c82 */ /* 0x000fe20008000000 */
[----:B------:R-:W-:Y:S01]  /*0e10*/  @UP0 USHF.R.U32.HI UR6, URZ, UR7, UR5 ;  /* 0x000000073f060299 */ /* 0x000fe20008011605 */
[----:B------:R-:W-:-:S03]  /*0e20*/  R2UR UR61, R0 ;  /* 0x00000000003d72ca */ /* 0x000fc600000e0000 */
[----:B------:R-:W-:-:S04]  /*0e30*/  UIADD3 UR4, -UR6, URZ, URZ ;  /* 0x0000003f06047290 */ /* 0x000fc8000fffe13f */
[----:B------:R-:W-:Y:S01]  /*0e40*/  UIMAD UR44, UR44, UR4, UR10 ;  /* 0x000000042c2c72a4 */ /* 0x000fe2000f8e020a */
[----:B------:R-:W-:Y:S11]  /*0e50*/  @!P0 BRA `(.L_x_8) ;  /* 0x00000000008c8947 */ /* 0x000ff60003800000 */
[----:B------:R-:W-:-:S13]  /*0e60*/  R2UR UR4, R19 ;  /* 0x00000000130472ca */ /* 0x000fda00000e0000 */
[----:B------:R-:W-:-:S06]  /*0e70*/  UISETP.NE.AND UP0, UPT, UR4, 0x2, UPT ;  /* 0x000000020400788c */ /* 0x000fcc000bf05270 */
[----:B------:R-:W-:-:S13]  /*0e80*/  PLOP3.LUT P1, PT, PT, PT, UP0, 0x80, 0x0 ;  /* 0x000000000000781c */ /* 0x000fda0003f2f008 */
[----:B------:R-:W-:Y:S05]  /*0e90*/  @!P1 BRA `(.L_x_9) ;  /* 0x00000000005c9947 */ /* 0x000fea0003800000 */
[----:B------:R-:W-:-:S13]  /*0ea0*/  R2UR UR4, R19 ;  /* 0x00000000130472ca */ /* 0x000fda00000e0000 */
[----:B------:R-:W-:-:S06]  /*0eb0*/  UISETP.NE.AND UP0, UPT, UR4, 0x3, UPT ;  /* 0x000000030400788c */ /* 0x000fcc000bf05270 */
[----:B------:R-:W-:-:S13]  /*0ec0*/  PLOP3.LUT P1, PT, PT, PT, UP0, 0x80, 0x0 ;  /* 0x000000000000781c */ /* 0x000fda0003f2f008 */
[----:B------:R-:W-:Y:S05]  /*0ed0*/  @!P1 BRA `(.L_x_10) ;  /* 0x0000000000309947 */ /* 0x000fea0003800000 */
[----:B------:R-:W-:-:S13]  /*0ee0*/  R2UR UR4, R19 ;  /* 0x00000000130472ca */ /* 0x000fda00000e0000 */
[----:B------:R-:W-:-:S06]  /*0ef0*/  UISETP.NE.AND UP0, UPT, UR4, 0x4, UPT ;  /* 0x000000040400788c */ /* 0x000fcc000bf05270 */
[----:B------:R-:W-:-:S13]  /*0f00*/  PLOP3.LUT P1, PT, PT, PT, UP0, 0x80, 0x0 ;  /* 0x000000000000781c */ /* 0x000fda0003f2f008 */
[----:B------:R-:W-:Y:S05]  /*0f10*/  @P1 BRA `(.L_x_11) ;  /* 0x0000000000741947 */ /* 0x000fea0003800000 */
[----:B------:R-:W-:Y:S01]  /*0f20*/  R2UR UR5, R187 ;  /* 0x00000000bb0572ca */ /* 0x000fe200000e0000 */
[----:B------:R-:W-:Y:S02]  /*0f30*/  UIADD3 UR4, UR60, -0x1, URZ ;  /* 0xffffffff3c047890 */ /* 0x000fe4000fffe03f */
[----:B------:R-:W-:Y:S02]  /*0f40*/  ULOP3.LUT UR60, UR60, 0x1, URZ, 0xc, !UPT ;  /* 0x000000013c3c7892 */ /* 0x000fe4000f8e0c3f */
[----:B------:R-:W-:-:S04]  /*0f50*/  ULOP3.LUT UR4, UR4, 0x2, URZ, 0xc0, !UPT ;  /* 0x0000000204047892 */ /* 0x000fc8000f8ec03f */
[----:B------:R-:W-:-:S04]  /*0f60*/  USHF.R.U32.HI UR4, URZ, 0x1, UR4 ;  /* 0x000000013f047899 */ /* 0x000fc80008011604 */
[----:B------:R-:W-:-:S06]  /*0f70*/  ULOP3.LUT UR5, UR5, UR4, URZ, 0x3c, !UPT ;  /* 0x0000000405057292 */ /* 0x000fcc000f8e3c3f */
[----:B------:R-:W-:Y:S01]  /*0f80*/  MOV R187, UR5 ;  /* 0x0000000500bb7c02 */ /* 0x000fe20008000f00 */
[----:B------:R-:W-:Y:S06]  /*0f90*/  BRA `(.L_x_11) ;  /* 0x0000000000547947 */ /* 0x000fec0003800000 */
.L_x_10:
[----:B------:R-:W-:Y:S01]  /*0fa0*/  R2UR UR5, R187 ;  /* 0x00000000bb0572ca */ /* 0x000fe200000e0000 */
[----:B------:R-:W-:Y:S02]  /*0fb0*/  ULOP3.LUT UP0, URZ, UR60, 0x2, URZ, 0xc0, !UPT ;  /* 0x000000023c3f7892 */ /* 0x000fe4000f80c03f */
[----:B------:R-:W-:Y:S02]  /*0fc0*/  ULOP3.LUT UR60, UR60, 0x1, URZ, 0xc0, !UPT ;  /* 0x000000013c3c7892 */ /* 0x000fe4000f8ec03f */
[----:B------:R-:W-:-:S08]  /*0fd0*/  USEL UR4, URZ, 0x1, UP0 ;  /* 0x000000013f047887 */ /* 0x000fd00008000000 */
[----:B------:R-:W-:-:S06]  /*0fe0*/  ULOP3.LUT UR5, UR5, UR4, URZ, 0x3c, !UPT ;  /* 0x0000000405057292 */ /* 0x000fcc000f8e3c3f */
[----:B------:R-:W-:Y:S01]  /*0ff0*/  MOV R187, UR5 ;  /* 0x0000000500bb7c02 */ /* 0x000fe20008000f00 */
[----:B------:R-:W-:Y:S06]  /*1000*/  BRA `(.L_x_11) ;  /* 0x0000000000387947 */ /* 0x000fec0003800000 */
.L_x_9:
[----:B------:R-:W-:Y:S01]  /*1010*/  R2UR UR5, R187 ;  /* 0x00000000bb0572ca */ /* 0x000fe200000e0000 */
[----:B------:R-:W-:Y:S02]  /*1020*/  UIADD3 UR4, UR60, 0x1, URZ ;  /* 0x000000013c047890 */ /* 0x000fe4000fffe03f */
[----:B------:R-:W-:Y:S02]  /*1030*/  ULOP3.LUT UR60, UR60, 0x1, URZ, 0xc, !UPT ;  /* 0x000000013c3c7892 */ /* 0x000fe4000f8e0c3f */
[----:B------:R-:W-:-:S04]  /*1040*/  UISETP.GT.U32.AND UP0, UPT, UR4, 0x1, UPT ;  /* 0x000000010400788c */ /* 0x000fc8000bf04070 */
[----:B------:R-:W-:-:S04]  /*1050*/  USEL UR4, URZ, 0x1, !UP0 ;  /* 0x000000013f047887 */ /* 0x000fc8000c000000 */
[----:B------:R-:W-:-:S06]  /*1060*/  ULOP3.LUT UR5, UR5, UR4, URZ, 0x3c, !UPT ;  /* 0x0000000405057292 */ /* 0x000fcc000f8e3c3f */
[----:B------:R-:W-:Y:S01]  /*1070*/  MOV R187, UR5 ;  /* 0x0000000500bb7c02 */ /* 0x000fe20008000f00 */
[----:B------:R-:W-:Y:S06]  /*1080*/  BRA `(.L_x_11) ;  /* 0x0000000000187947 */ /* 0x000fec0003800000 */
.L_x_8:
[----:B------:R-:W-:Y:S01]  /*1090*/  R2UR UR5, R187 ;  /* 0x00000000bb0572ca */ /* 0x000fe200000e0000 */
[----:B------:R-:W-:Y:S02]  /*10a0*/  UISETP.GT.U32.AND UP0, UPT, UR60, 0x1, UPT ;  /* 0x000000013c00788c */ /* 0x000fe4000bf04070 */
[----:B------:R-:W-:Y:S02]  /*10b0*/  ULOP3.LUT UR60, UR60, 0x1, URZ, 0xc0, !UPT ;  /* 0x000000013c3c7892 */ /* 0x000fe4000f8ec03f */
[----:B------:R-:W-:-:S08]  /*10c0*/  USEL UR4, URZ, 0x1, !UP0 ;  /* 0x000000013f047887 */ /* 0x000fd0000c000000 */
[----:B------:R-:W-:-:S06]  /*10d0*/  ULOP3.LUT UR5, UR5, UR4, URZ, 0x3c, !UPT ;  /* 0x0000000405057292 */ /* 0x000fcc000f8e3c3f */
[----:B------:R-:W-:-:S07]  /*10e0*/  MOV R187, UR5 ;  /* 0x0000000500bb7c02 */ /* 0x000fce0008000f00 */
.L_x_11:
        /* <DEDUP_REMOVED lines=13> */
[----:B------:R-:W-:Y:S01]  /*11c0*/  ULEA UR61, UR61, 0x3, 0x1 ;  /* 0x000000033d3d7891 */ /* 0x000fe2000f8e083f */
[----:B------:R-:W-:Y:S11]  /*11d0*/  BRA `(.L_x_15) ;  /* 0x0000000000147947 */ /* 0x000ff60003800000 */
.L_x_14:
[----:B------:R-:W-:Y:S01]  /*11e0*/  ULEA UR61, UR61, 0x2, 0x1 ;  /* 0x000000023d3d7891 */ /* 0x000fe2000f8e083f */
[----:B------:R-:W-:Y:S11]  /*11f0*/  BRA `(.L_x_15) ;  /* 0x00000000000c7947 */ /* 0x000ff60003800000 */
.L_x_13:
[----:B------:R-:W-:Y:S01]  /*1200*/  ULEA UR61, UR61, 0x1, 0x1 ;  /* 0x000000013d3d7891 */ /* 0x000fe2000f8e083f */
[----:B------:R-:W-:Y:S11]  /*1210*/  BRA `(.L_x_15) ;  /* 0x0000000000047947 */ /* 0x000ff60003800000 */
.L_x_12:
[----:B------:R-:W-:-:S12]  /*1220*/  USHF.L.U32 UR61, UR61, 0x1, URZ ;  /* 0x000000013d3d7899 */ /* 0x000fd8000800063f */
.L_x_15:
[----:B------:R-:W-:-:S13]  /*1230*/  R2UR UR4, R16 ;  /* 0x00000000100472ca */ /* 0x000fda00000e0000 */
[----:B------:R-:W-:-:S04]  /*1240*/  ULOP3.LUT UR4, UR4, 0x1, URZ, 0xfc, !UPT ;  /* 0x0000000104047892 */ /* 0x000fc8000f8efc3f */
[----:B------:R-:W-:-:S06]  /*1250*/  UISETP.NE.AND UP0, UPT, UR4, 0x3, UPT ;  /* 0x000000030400788c */ /* 0x000fcc000bf05270 */
[----:B------:R-:W-:-:S13]  /*1260*/  PLOP3.LUT P0, PT, PT, PT, UP0, 0x80, 0x0 ;  /* 0x000000000000781c */ /* 0x000fda0003f0f008 */
[----:B------:R-:W-:Y:S05]  /*1270*/  @!P0 BRA `(.L_x_16) ;  /* 0x0000000000048947 */ /* 0x000fea0003800000 */
[----:B------:R-:W-:Y:S01]  /*1280*/  BPT.TRAP 0x1 ;  /* 0x000000040000795c */ /* 0x000fe20000300000 */
.L_x_16:
[----:B------:R-:W1:Y:S01]  /*1290*/  S2UR UR5, SR_CgaCtaId ;  /* 0x00000000000579c3 */ /* 0x000e620000008800 */
[----:B------:R-:W-:Y:S01]  /*12a0*/  R2UR UR8, R187 ;  /* 0x00000000bb0872ca */ /* 0x000fe200000e0000 */
[----:B------:R-:W-:Y:S01]  /*12b0*/  UMOV UR4, 0x400 ;  /* 0x0000040000047882 */ /* 0x000fe20000000000 */
[----:B------:R-:W-:-:S11]  /*12c0*/  R2UR UR7, R18 ;  /* 0x00000000120772ca */ /* 0x000fd600000e0000 */
[----:B------:R-:W-:-:S04]  /*12d0*/  MOV R0, UR8 ;  /* 0x0000000800007c02 */ /* 0x000fc80008000f00 */
[----:B------:R-:W-:Y:S01]  /*12e0*/  SHF.L.U32 R0, R0, 0x1f, RZ ;  /* 0x0000001f00007819 */ /* 0x000fe200000006ff */
[----:B-1----:R-:W-:Y:S02]  /*12f0*/  ULEA UR4, UR5, UR4, 0x18 ;  /* 0x0000000405047291 */ /* 0x002fe4000f8ec03f */
[----:B------:R-:W-:Y:S02]  /*1300*/  ULOP3.LUT UR5, UR7, 0x1, URZ, 0xfc, !UPT ;  /* 0x0000000107057892 */ /* 0x000fe4000f8efc3f */
[----:B------:R-:W-:Y:S02]  /*1310*/  ULEA UR6, UR60, UR4, 0x3 ;  /* 0x000000043c067291 */ /* 0x000fe4000f8e183f */
[----:B------:R-:W-:-:S06]  /*1320*/  UISETP.NE.AND UP0, UPT, UR5, 0x3, UPT ;  /* 0x000000030500788c */ /* 0x000fcc000bf05270 */
[----:B------:R-:W-:Y:S01]  /*1330*/  PLOP3.LUT P0, PT, PT, PT, UP0, 0x80, 0x0 ;  /* 0x000000000000781c */ /* 0x000fe20003f0f008 */
[----:B------:R-:W1:Y:S02]  /*1340*/  SYNCS.PHASECHK.TRANS64.TRYWAIT P1, [UR6+0x4c450], R0 ;  /* 0x04c45000ff0075a7 */ /* 0x000e640008020146 */
[----:B-1----:R-:W-:Y:S10]  /*1350*/  @!P1 BRA `(.L_x_17) ;  /* 0x0000009c00d89947 */ /* 0x002ff40003800000 */
.L_x_117:
[----:B------:R-:W-:Y:S05]  /*1360*/  @!P0 BRA `(.L_x_18) ;  /* 0x0000000000048947 */ /* 0x000fea0003800000 */
[----:B------:R-:W-:Y:S01]  /*1370*/  BPT.TRAP 0x1 ;  /* 0x000000040000795c */ /* 0x000fe20000300000 */
.L_x_18:
[----:B------:R-:W-:Y:S01]  /*1380*/  ULEA UR48, UR45, UR4, 0x3 ;  /* 0x000000042d307291 */ /* 0x000fe2000f8e183f */
[----:B-1----:R-:W-:Y:S01]  /*1390*/  SHF.L.U32 R0, R23, 0x1f, RZ ;  /* 0x0000001f17007819 */ /* 0x002fe200000006ff */
[----:B------:R-:W-:Y:S01]  /*13a0*/  UIADD3 UR5, UR4, 0x4c490, URZ ;  /* 0x0004c49004057890 */ /* 0x000fe2000fffe03f */
[----:B------:R-:W-:Y:S02]  /*13b0*/  R2UR UR6, R19 ;  /* 0x00000000130672ca */ /* 0x000fe400000e0000 */
[----:B------:R-:W-:-:S04]  /*13c0*/  SHF.L.U32 R3, R184, 0x1f, RZ ;  /* 0x0000001fb8037819 */ /* 0x000fc800000006ff */
[----:B------:R-:W1:Y:S07]  /*13d0*/  SYNCS.PHASECHK.TRANS64.TRYWAIT P1, [UR48+0x4c400], R0 ;  /* 0x04c40000ff0075a7 */ /* 0x000e6e0008020170 */
[----:B------:R-:W-:Y:S02]  /*13e0*/  ULEA UR49, UR6, 0xfffffff8, 0x3 ;  /* 0xfffffff806317891 */ /* 0x000fe4000f8e183f */
[----:B------:R-:W-:Y:S02]  /*13f0*/  ULEA UR6, UR6, UR5, 0x3 ;  /* 0x0000000506067291 */ /* 0x000fe4000f8e183f */
[----:B------:R-:W-:Y:S01]  /*1400*/  ULOP3.LUT UR49, UR49, 0x8, URZ, 0xc, !UPT ;  /* 0x0000000831317892 */ /* 0x000fe2000f8e0c3f */
[----:B-1----:R-:W-:Y:S11]  /*1410*/  @!P1 BRA `(.L_x_19) ;  /* 0x0000009c00c09947 */ /* 0x002ff60003800000 */
.L_x_118:
[----:B------:R-:W2:Y:S02]  /*1420*/  SYNCS.PHASECHK.TRANS64.TRYWAIT P1, [UR6+-0x8], R3 ;  /* 0xfffff803ff0075a7 */ /* 0x000ea40008020146 */
[----:B--2---:R-:W-:Y:S05]  /*1430*/  @!P1 BRA `(.L_x_20) ;  /* 0x0000009c00d09947 */ /* 0x004fea0003800000 */
.L_x_119:
[----:B------:R-:W-:Y:S01]  /*1440*/  UIADD3 UR7, UR4, 0xc000, URZ ;  /* 0x0000c00004077890 */ /* 0x000fe2000fffe03f */
[----:B------:R-:W-:Y:S01]  /*1450*/  WARPGROUP.ARRIVE ;  /* 0x00000000000079c5 */ /* 0x000fe20000000000 */
[----:B------:R-:W-:Y:S02]  /*1460*/  USHF.R.U32.HI UR6, URZ, 0x4, UR4 ;  /* 0x000000043f067899 */ /* 0x000fe40008011604 */
[----:B------:R-:W-:Y:S02]  /*1470*/  USHF.R.U32.HI UR7, URZ, 0x4, UR7 ;  /* 0x000000043f077899 */ /* 0x000fe40008011607 */
[----:B------:R-:W-:Y:S02]  /*1480*/  ULOP3.LUT UR6, UR6, 0x3fff, URZ, 0xc0, !UPT ;  /* 0x00003fff06067892 */ /* 0x000fe4000f8ec03f */
[----:B------:R-:W-:Y:S02]  /*1490*/  ULOP3.LUT UR46, UR7, 0x3fff, URZ, 0xc0, !UPT ;  /* 0x00003fff072e7892 */ /* 0x000fe4000f8ec03f */
[----:B------:R-:W-:-:S02]  /*14a0*/  ULOP3.LUT UR6, UR6, 0x10000, URZ, 0xfc, !UPT ;  /* 0x0001000006067892 */ /* 0x000fc4000f8efc3f */
[----:B------:R-:W-:Y:S02]  /*14b0*/  ULOP3.LUT UR47, UR46, 0x10000, URZ, 0xfc, !UPT ;  /* 0x000100002e2f7892 */ /* 0x000fe4000f8efc3f */
[----:B------:R-:W-:Y:S02]  /*14c0*/  UIMAD UR6, UR60, 0x600, UR6 ;  /* 0x000006003c0678a4 */ /* 0x000fe4000f8e0206 */
[----:B------:R-:W-:Y:S01]  /*14d0*/  UIMAD UR7, UR45, 0xc00, UR47 ;  /* 0x00000c002d0778a4 */ /* 0x000fe2000f8e022f */
[----:B------:R-:W-:Y:S01]  /*14e0*/  UMOV UR9, 0x40000040 ;  /* 0x4000004000097882 */ /* 0x000fe20000000000 */
[----:B------:R-:W-:Y:S01]  /*14f0*/  UMOV UR11, 0x40000040 ;  /* 0x40000040000b7882 */ /* 0x000fe20000000000 */
[----:B------:R-:W-:Y:S01]  /*1500*/  UIADD3 UR56, UR6, 0x2, URZ ;  /* 0x0000000206387890 */ /* 0x000fe2000fffe03f */
[----:B-1----:R-:W-:Y:S01]  /*1510*/  MOV R5, UR9 ;  /* 0x0000000900057c02 */ /* 0x002fe20008000f00 */
[----:B------:R-:W-:Y:S02]  /*1520*/  UMOV UR8, UR6 ;  /* 0x0000000600087c82 */ /* 0x000fe40008000000 */
[----:B------:R-:W-:Y:S01]  /*1530*/  UMOV UR10, UR7 ;  /* 0x00000007000a7c82 */ /* 0x000fe20008000000 */
[----:B------:R-:W-:Y:S01]  /*1540*/  UIADD3 UR58, UR7, 0x2, URZ ;  /* 0x00000002073a7890 */ /* 0x000fe2000fffe03f */
[----:B------:R-:W-:Y:S01]  /*1550*/  HGMMA.64x128x16.F32.BF16 R24, gdesc[UR8], RZ, !UPT, gsb0 ;  /* 0x01e00000081879f0 */ /* 0x000fe2000c0018ff */
[----:B------:R-:W-:Y:S01]  /*1560*/  UMOV UR57, 0x40000040 ;  /* 0x4000004000397882 */ /* 0x000fe20000000000 */
[----:B------:R-:W-:Y:S01]  /*1570*/  UMOV UR59, 0x40000040 ;  /* 0x40000040003b7882 */ /* 0x000fe20000000000 */
[----:B------:R-:W-:Y:S01]  /*1580*/  MOV R4, UR8 ;  /* 0x0000000800047c02 */ /* 0x000fe20008000f00 */
[----:B------:R-:W-:-:S02]  /*1590*/  UIADD3 UR8, UR6, 0x4, URZ ;  /* 0x0000000406087890 */ /* 0x000fc4000fffe03f */
[----:B------:R-:W-:Y:S01]  /*15a0*/  UIADD3 UR10, UR7, 0x4, URZ ;  /* 0x00000004070a7890 */ /* 0x000fe2000fffe03f */
[----:B------:R-:W-:Y:S01]  /*15b0*/  UMOV UR9, 0x40000040 ;  /* 0x4000004000097882 */ /* 0x000fe20000000000 */
[----:B------:R-:W-:Y:S01]  /*15c0*/  UMOV UR11, 0x40000040 ;  /* 0x40000040000b7882 */ /* 0x000fe20000000000 */
[----:B------:R-:W-:Y:S02]  /*15d0*/  UIADD3 UR12, UR6, 0x6, URZ ;  /* 0x00000006060c7890 */ /* 0x000fe4000fffe03f */
[----:B------:R-:W-:Y:S01]  /*15e0*/  UIADD3 UR14, UR7, 0x6, URZ ;  /* 0x00000006070e7890 */ /* 0x000fe2000fffe03f */
[----:B------:R-:W-:Y:S01]  /*15f0*/  UMOV UR13, 0x40000040 ;  /* 0x40000040000d7882 */ /* 0x000fe20000000000 */
[----:B------:R-:W-:Y:S01]  /*1600*/  UMOV UR15, 0x40000040 ;  /* 0x40000040000f7882 */ /* 0x000fe20000000000 */
[----:B------:R-:W-:Y:S02]  /*1610*/  UIADD3 UR16, UR6, 0x200, URZ ;  /* 0x0000020006107890 */ /* 0x000fe4000fffe03f */
[----:B------:R-:W-:Y:S01]  /*1620*/  UIADD3 UR18, UR7, 0x400, URZ ;  /* 0x0000040007127890 */ /* 0x000fe2000fffe03f */
[----:B------:R-:W-:Y:S01]  /*1630*/  UMOV UR17, 0x40000040 ;  /* 0x4000004000117882 */ /* 0x000fe20000000000 */
[----:B------:R-:W-:Y:S01]  /*1640*/  UMOV UR19, 0x40000040 ;  /* 0x4000004000137882 */ /* 0x000fe20000000000 */
        /* <DEDUP_REMOVED lines=28> */
[----:B------:R-:W-:Y:S01]  /*1810*/  ULDC UR6, c[0x0][0x604] ;  /* 0x0001810000067ab9 */ /* 0x000fe20000000800 */
[----:B------:R-:W-:Y:S02]  /*1820*/  WARPGROUP.DEPBAR.LE gsb0, 0x0 ;  /* 0x00008000000079c5 */ /* 0x000fe40000010000 */
[----:B------:R-:W-:-:S06]  /*1830*/  WARPGROUP.ARRIVE ;  /* 0x00000000000079c5 */ /* 0x000fcc0000000000 */
[----:B------:R-:W-:Y:S03]  /*1840*/  HGMMA.64x128x16.F32.BF16 R24, gdesc[UR56], R24, gsb0 ;  /* 0x01e00000381879f0 */ /* 0x000fe60008001818 */
[----:B------:R-:W-:Y:S02]  /*1850*/  WARPGROUP.DEPBAR.LE gsb0, 0x0 ;  /* 0x00008000000079c5 */ /* 0x000fe40000010000 */
[----:B------:R-:W-:-:S07]  /*1860*/  WARPGROUP.ARRIVE ;  /* 0x00000000000079c5 */ /* 0x000fce0000000000 */
        /* <DEDUP_REMOVED lines=29> */
[----:B------:R-:W-:-:S04]  /*1a40*/  FMNMX R3, R24, R25, !PT ;  /* 0x0000001918037209 */ /* 0x000fc80007800000 */
        /* <DEDUP_REMOVED lines=29> */
[----:B------:R-:W-:-:S05]  /*1c20*/  FMNMX R3, R85, R0, !PT ;  /* 0x0000000055037209 */ /* 0x000fca0007800000 */
[----:B------:R-:W1:Y:S02]  /*1c30*/  SHFL.BFLY PT, R0, R3, 0x1, 0x1f ;  /* 0x0c201f0003007f89 */ /* 0x000e6400000e0000 */
[----:B-1----:R-:W-:Y:S02]  /*1c40*/  FMNMX R6, R3, R0, !PT ;  /* 0x0000000003067209 */ /* 0x002fe40007800000 */
[----:B------:R-:W-:-:S03]  /*1c50*/  FMNMX R3, R26, R27, !PT ;  /* 0x0000001b1a037209 */ /* 0x000fc60007800000 */
[----:B------:R-:W1:Y:S02]  /*1c60*/  SHFL.BFLY PT, R7, R6, 0x2, 0x1f ;  /* 0x0c401f0006077f89 */ /* 0x000e6400000e0000 */
[----:B-1----:R-:W-:Y:S02]  /*1c70*/  FMNMX R0, R6, R7, !PT ;  /* 0x0000000706007209 */ /* 0x002fe40007800000 */
[----:B------:R-:W-:Y:S02]  /*1c80*/  FMNMX R6, R30, R3, !PT ;  /* 0x000000031e067209 */ /* 0x000fe40007800000 */
[C---:B------:R-:W-:Y:S02]  /*1c90*/  FSETP.NEU.AND P1, PT, R0.reuse, -INF , PT ;  /* 0xff8000000000780b */ /* 0x040fe40003f2d000 */
[----:B------:R-:W-:Y:S02]  /*1ca0*/  FMNMX R3, R31, R6, !PT ;  /* 0x000000061f037209 */ /* 0x000fe40007800000 */
[----:B------:R-:W-:-:S02]  /*1cb0*/  FSEL R7, R0, RZ, P1 ;  /* 0x000000ff00077208 */ /* 0x000fc40000800000 */
[----:B------:R-:W-:-:S03]  /*1cc0*/  FMNMX R6, R34, R3, !PT ;  /* 0x0000000322067209 */ /* 0x000fc60007800000 */
[----:B------:R-:W-:Y:S01]  /*1cd0*/  FMUL R7, R7, UR6 ;  /* 0x0000000607077c20 */ /* 0x000fe20008400000 */
[----:B------:R-:W-:-:S03]  /*1ce0*/  FMNMX R3, R35, R6, !PT ;  /* 0x0000000623037209 */ /* 0x000fc60007800000 */
[--C-:B------:R-:W-:Y:S01]  /*1cf0*/  FFMA R24, R24, UR6, -R7.reuse ;  /* 0x0000000618187c23 */ /* 0x100fe20008000807 */
[--C-:B------:R-:W-:Y:S01]  /*1d00*/  FFMA R11, R29, UR6, -R7.reuse ;  /* 0x000000061d0b7c23 */ /* 0x100fe20008000807 */
[--C-:B------:R-:W-:Y:S01]  /*1d10*/  FFMA R28, R28, UR6, -R7.reuse ;  /* 0x000000061c1c7c23 */ /* 0x100fe20008000807 */
[--C-:B------:R-:W-:Y:S01]  /*1d20*/  FFMA R36, R36, UR6, -R7.reuse ;  /* 0x0000000624247c23 */ /* 0x100fe20008000807 */
[----:B------:R-:W-:Y:S01]  /*1d30*/  FMNMX R6, R38, R3, !PT ;  /* 0x0000000326067209 */ /* 0x000fe20007800000 */
[--C-:B------:R-:W-:Y:S01]  /*1d40*/  FFMA R13, R33, UR6, -R7.reuse ;  /* 0x00000006210d7c23 */ /* 0x100fe20008000807 */
[----:B------:R-:W-:Y:S01]  /*1d50*/  FSETP.GEU.AND P5, PT, R24, -126, PT ;  /* 0xc2fc00001800780b */ /* 0x000fe20003fae000 */
[--C-:B------:R-:W-:Y:S01]  /*1d60*/  FFMA R9, R25, UR6, -R7.reuse ;  /* 0x0000000619097c23 */ /* 0x100fe20008000807 */
[----:B------:R-:W-:Y:S01]  /*1d70*/  FSETP.GEU.AND P4, PT, R11, -126, PT ;  /* 0xc2fc00000b00780b */ /* 0x000fe20003f8e000 */
[--C-:B------:R-:W-:Y:S01]  /*1d80*/  FFMA R32, R32, UR6, -R7.reuse ;  /* 0x0000000620207c23 */ /* 0x100fe20008000807 */
[----:B------:R-:W-:Y:S01]  /*1d90*/  FSETP.GEU.AND P2, PT, R28, -126, PT ;  /* 0xc2fc00001c00780b */ /* 0x000fe20003f4e000 */
[--C-:B------:R-:W-:Y:S01]  /*1da0*/  FFMA R21, R41, UR6, -R7.reuse ;  /* 0x0000000629157c23 */ /* 0x100fe20008000807 */
[----:B------:R-:W-:Y:S01]  /*1db0*/  FMNMX R3, R39, R6, !PT ;  /* 0x0000000627037209 */ /* 0x000fe20007800000 */
[--C-:B------:R-:W-:Y:S01]  /*1dc0*/  FFMA R40, R40, UR6, -R7.reuse ;  /* 0x0000000628287c23 */ /* 0x100fe20008000807 */
[----:B------:R-:W-:Y:S01]  /*1dd0*/  FSETP.GEU.AND P1, PT, R13, -126, PT ;  /* 0xc2fc00000d00780b */ /* 0x000fe20003f2e000 */
[--C-:B------:R-:W-:Y:S01]  /*1de0*/  FFMA R48, R48, UR6, -R7.reuse ;  /* 0x0000000630307c23 */ /* 0x100fe20008000807 */
[----:B------:R-:W-:Y:S01]  /*1df0*/  FMNMX R6, R42, R3, !PT ;  /* 0x000000032a067209 */ /* 0x000fe20007800000 */
[--C-:B------:R-:W-:Y:S01]  /*1e00*/  FFMA R25, R45, UR6, -R7.reuse ;  /* 0x000000062d197c23 */ /* 0x100fe20008000807 */
[----:B------:R-:W-:Y:S01]  /*1e10*/  FSETP.GEU.AND P3, PT, R9, -126, PT ;  /* 0xc2fc00000900780b */ /* 0x000fe20003f6e000 */
[----:B------:R-:W-:Y:S01]  /*1e20*/  @!P5 FMUL R24, R24, 0.5 ;  /* 0x3f0000001818d820 */ /* 0x000fe20000400000 */
[----:B------:R-:W-:Y:S01]  /*1e30*/  FMNMX R3, R43, R6, !PT ;  /* 0x000000062b037209 */ /* 0x000fe20007800000 */
[----:B------:R-:W-:Y:S01]  /*1e40*/  @!P4 FMUL R11, R11, 0.5 ;  /* 0x3f0000000b0bc820 */ /* 0x000fe20000400000 */
[----:B------:R-:W-:Y:S01]  /*1e50*/  FSETP.GEU.AND P6, PT, R32, -126, PT ;  /* 0xc2fc00002000780b */ /* 0x000fe20003fce000 */
[----:B------:R-:W1:Y:S01]  /*1e60*/  MUFU.EX2 R140, R24 ;  /* 0x00000018008c7308 */ /* 0x000e620000000800 */
[----:B------:R-:W-:Y:S01]  /*1e70*/  @!P2 FMUL R28, R28, 0.5 ;  /* 0x3f0000001c1ca820 */ /* 0x000fe20000400000 */
[----:B------:R-:W-:Y:S01]  /*1e80*/  FMNMX R6, R46, R3, !PT ;  /* 0x000000032e067209 */ /* 0x000fe20007800000 */
[--C-:B------:R-:W-:Y:S01]  /*1e90*/  FFMA R15, R37, UR6, -R7.reuse ;  /* 0x00000006250f7c23 */ /* 0x100fe20008000807 */
[----:B------:R-:W-:Y:S01]  /*1ea0*/  @!P1 FMUL R13, R13, 0.5 ;  /* 0x3f0000000d0d9820 */ /* 0x000fe20000400000 */
[--C-:B------:R-:W-:Y:S01]  /*1eb0*/  FFMA R44, R44, UR6, -R7.reuse ;  /* 0x000000062c2c7c23 */ /* 0x100fe20008000807 */
[----:B------:R-:W-:Y:S01]  /*1ec0*/  FMNMX R3, R47, R6, !PT ;  /* 0x000000062f037209 */ /* 0x000fe20007800000 */
[--C-:B------:R-:W-:Y:S01]  /*1ed0*/  FFMA R52, R52, UR6, -R7.reuse ;  /* 0x0000000634347c23 */ /* 0x100fe20008000807 */
[----:B------:R-:W2:Y:S01]  /*1ee0*/  MUFU.EX2 R11, R11 ;  /* 0x0000000b000b7308 */ /* 0x000ea20000000800 */
[----:B------:R-:W-:Y:S01]  /*1ef0*/  @!P3 FMUL R9, R9, 0.5 ;  /* 0x3f0000000909b820 */ /* 0x000fe20000400000 */
[----:B------:R-:W-:Y:S01]  /*1f00*/  FMNMX R6, R50, R3, !PT ;  /* 0x0000000332067209 */ /* 0x000fe20007800000 */
[--C-:B------:R-:W-:Y:S01]  /*1f10*/  FFMA R33, R53, UR6, -R7.reuse ;  /* 0x0000000635217c23 */ /* 0x100fe20008000807 */
[----:B------:R-:W-:Y:S01]  /*1f20*/  @!P6 FMUL R32, R32, 0.5 ;  /* 0x3f0000002020e820 */ /* 0x000fe20000400000 */
[--C-:B------:R-:W-:Y:S01]  /*1f30*/  FFMA R41, R60, UR6, -R7.reuse ;  /* 0x000000063c297c23 */ /* 0x100fe20008000807 */
[----:B------:R-:W-:Y:S01]  /*1f40*/  FMNMX R3, R51, R6, !PT ;  /* 0x0000000633037209 */ /* 0x000fe20007800000 */
[--C-:B------:R-:W-:Y:S01]  /*1f50*/  FFMA R57, R57, UR6, -R7.reuse ;  /* 0x0000000639397c23 */ /* 0x100fe20008000807 */
[----:B------:R-:W3:Y:S01]  /*1f60*/  MUFU.EX2 R142, R28 ;  /* 0x0000001c008e7308 */ /* 0x000ee20000000800 */
[----:B-1----:R-:W-:Y:S01]  /*1f70*/  @!P5 FMUL R140, R140, R140 ;  /* 0x0000008c8c8cd220 */ /* 0x002fe20000400000 */
[----:B------:R-:W-:Y:S01]  /*1f80*/  FSETP.GEU.AND P5, PT, R36, -126, PT ;  /* 0xc2fc00002400780b */ /* 0x000fe20003fae000 */
[--C-:B------:R-:W-:Y:S01]  /*1f90*/  FFMA R37, R56, UR6, -R7.reuse ;  /* 0x0000000638257c23 */ /* 0x100fe20008000807 */
[----:B------:R-:W-:Y:S01]  /*1fa0*/  FMNMX R6, R54, R3, !PT ;  /* 0x0000000336067209 */ /* 0x000fe20007800000 */
[--C-:B------:R-:W-:Y:S01]  /*1fb0*/  FFMA R29, R49, UR6, -R7.reuse ;  /* 0x00000006311d7c23 */ /* 0x100fe20008000807 */
[--C-:B------:R-:W-:Y:S01]  /*1fc0*/  FFMA R45, R64, UR6, -R7.reuse ;  /* 0x00000006402d7c23 */ /* 0x100fe20008000807 */
[--C-:B------:R-:W-:Y:S01]  /*1fd0*/  FFMA R65, R65, UR6, -R7.reuse ;  /* 0x0000000641417c23 */ /* 0x100fe20008000807 */
[----:B------:R-:W-:Y:S01]  /*1fe0*/  FMNMX R3, R55, R6, !PT ;  /* 0x0000000637037209 */ /* 0x000fe20007800000 */
[----:B--2---:R-:W-:Y:S01]  /*1ff0*/  @!P4 FMUL R11, R11, R11 ;  /* 0x0000000b0b0bc220 */ /* 0x004fe20000400000 */
[----:B------:R-:W-:Y:S01]  /*2000*/  FSETP.GEU.AND P4, PT, R21, -126, PT ;  /* 0xc2fc00001500780b */ /* 0x000fe20003f8e000 */
[----:B------:R-:W1:Y:S01]  /*2010*/  MUFU.EX2 R13, R13 ;  /* 0x0000000d000d7308 */ /* 0x000e620000000800 */
[----:B------:R-:W-:Y:S01]  /*2020*/  FMNMX R6, R58, R3, !PT ;  /* 0x000000033a067209 */ /* 0x000fe20007800000 */
[--C-:B------:R-:W-:Y:S01]  /*2030*/  FFMA R72, R72, UR6, -R7.reuse ;  /* 0x0000000648487c23 */ /* 0x100fe20008000807 */
[--C-:B------:R-:W-:Y:S01]  /*2040*/  FFMA R69, R69, UR6, -R7.reuse ;  /* 0x0000000645457c23 */ /* 0x100fe20008000807 */
[----:B------:R-:W-:Y:S01]  /*2050*/  @!P5 FMUL R36, R36, 0.5 ;  /* 0x3f0000002424d820 */ /* 0x000fe20000400000 */
[----:B------:R-:W-:Y:S01]  /*2060*/  FMNMX R3, R59, R6, !PT ;  /* 0x000000063b037209 */ /* 0x000fe20007800000 */
[----:B---3--:R-:W-:Y:S01]  /*2070*/  @!P2 FMUL R142, R142, R142 ;  /* 0x0000008e8e8ea220 */ /* 0x008fe20000400000 */
[----:B------:R-:W-:Y:S01]  /*2080*/  FSETP.GEU.AND P2, PT, R40, -126, PT ;  /* 0xc2fc00002800780b */ /* 0x000fe20003f4e000 */
[----:B------:R-:W2:Y:S01]  /*2090*/  MUFU.EX2 R138, R36 ;  /* 0x00000024008a7308 */ /* 0x000ea20000000800 */
[----:B------:R-:W-:Y:S01]  /*20a0*/  FMNMX R6, R62, R3, !PT ;  /* 0x000000033e067209 */ /* 0x000fe20007800000 */
[--C-:B------:R-:W-:Y:S01]  /*20b0*/  FFMA R68, R68, UR6, -R7.reuse ;  /* 0x0000000644447c23 */ /* 0x100fe20008000807 */
[--C-:B------:R-:W-:Y:S01]  /*20c0*/  FFMA R61, R61, UR6, -R7.reuse ;  /* 0x000000063d3d7c23 */ /* 0x100fe20008000807 */
[----:B------:R-:W-:Y:S01]  /*20d0*/  @!P4 FMUL R21, R21, 0.5 ;  /* 0x3f0000001515c820 */ /* 0x000fe20000400000 */
[----:B------:R-:W-:Y:S01]  /*20e0*/  FMNMX R3, R63, R6, !PT ;  /* 0x000000063f037209 */ /* 0x000fe20007800000 */
[--C-:B------:R-:W-:Y:S01]  /*20f0*/  FFMA R76, R76, UR6, -R7.reuse ;  /* 0x000000064c4c7c23 */ /* 0x100fe20008000807 */
[--C-:B------:R-:W-:Y:S01]  /*2100*/  FFMA R77, R77, UR6, -R7.reuse ;  /* 0x000000064d4d7c23 */ /* 0x100fe20008000807 */
[----:B------:R-:W3:Y:S01]  /*2110*/  MUFU.EX2 R9, R9 ;  /* 0x0000000900097308 */ /* 0x000ee20000000800 */
[----:B-1----:R-:W-:Y:S01]  /*2120*/  @!P1 FMUL R13, R13, R13 ;  /* 0x0000000d0d0d9220 */ /* 0x002fe20000400000 */
[----:B------:R-:W-:Y:S01]  /*2130*/  FSETP.GEU.AND P1, PT, R25, -126, PT ;  /* 0xc2fc00001900780b */ /* 0x000fe20003f2e000 */
[--C-:B------:R-:W-:Y:S01]  /*2140*/  FFMA R81, R81, UR6, -R7.reuse ;  /* 0x0000000651517c23 */ /* 0x100fe20008000807 */
[----:B------:R-:W-:Y:S01]  /*2150*/  @!P2 FMUL R40, R40, 0.5 ;  /* 0x3f0000002828a820 */ /* 0x000fe20000400000 */
[----:B------:R-:W-:Y:S01]  /*2160*/  FMNMX R6, R66, R3, !PT ;  /* 0x0000000342067209 */ /* 0x000fe20007800000 */
[--C-:B------:R-:W-:Y:S01]  /*2170*/  FFMA R84, R84, UR6, -R7.reuse ;  /* 0x0000000654547c23 */ /* 0x100fe20008000807 */
[--C-:B------:R-:W-:Y:S01]  /*2180*/  FFMA R80, R80, UR6, -R7.reuse ;  /* 0x0000000650507c23 */ /* 0x100fe20008000807 */
[----:B------:R-:W1:Y:S01]  /*2190*/  MUFU.EX2 R136, R32 ;  /* 0x0000002000887308 */ /* 0x000e620000000800 */
[----:B--2---:R-:W-:Y:S01]  /*21a0*/  @!P5 FMUL R138, R138, R138 ;  /* 0x0000008a8a8ad220 */ /* 0x004fe20000400000 */
[----:B------:R-:W-:Y:S01]  /*21b0*/  FSETP.GEU.AND P5, PT, R48, -126, PT ;  /* 0xc2fc00003000780b */ /* 0x000fe20003fae000 */
[--C-:B------:R-:W-:Y:S01]  /*21c0*/  FFMA R73, R73, UR6, -R7.reuse ;  /* 0x0000000649497c23 */ /* 0x100fe20008000807 */
[----:B------:R-:W-:Y:S01]  /*21d0*/  FMNMX R3, R67, R6, !PT ;  /* 0x0000000643037209 */ /* 0x000fe20007800000 */
[----:B------:R-:W-:-:S02]  /*21e0*/  FFMA R7, R85, UR6, -R7 ;  /* 0x0000000655077c23 */ /* 0x000fc40008000807 */
[----:B------:R-:W-:Y:S01]  /*21f0*/  @!P1 FMUL R25, R25, 0.5 ;  /* 0x3f00000019199820 */ /* 0x000fe20000400000 */
[----:B------:R-:W2:Y:S01]  /*2200*/  MUFU.EX2 R132, R40 ;  /* 0x0000002800847308 */ /* 0x000ea20000000800 */
[----:B------:R-:W-:Y:S01]  /*2210*/  FMNMX R6, R70, R3, !PT ;  /* 0x0000000346067209 */ /* 0x000fe20007800000 */
[----:B---3--:R-:W-:Y:S01]  /*2220*/  @!P3 FMUL R9, R9, R9 ;  /* 0x000000090909b220 */ /* 0x008fe20000400000 */
[----:B------:R-:W-:Y:S02]  /*2230*/  FSETP.GEU.AND P3, PT, R15, -126, PT ;  /* 0xc2fc00000f00780b */ /* 0x000fe40003f6e000 */
[----:B------:R-:W-:Y:S02]  /*2240*/  FMNMX R3, R71, R6, !PT ;  /* 0x0000000647037209 */ /* 0x000fe40007800000 */
[----:B------:R-:W-:Y:S01]  /*2250*/  @!P5 FMUL R48, R48, 0.5 ;  /* 0x3f0000003030d820 */ /* 0x000fe20000400000 */
[----:B------:R-:W3:Y:S01]  /*2260*/  MUFU.EX2 R21, R21 ;  /* 0x0000001500157308 */ /* 0x000ee20000000800 */
[----:B-1----:R-:W-:Y:S01]  /*2270*/  @!P6 FMUL R136, R136, R136 ;  /* 0x000000888888e220 */ /* 0x002fe20000400000 */
[----:B------:R-:W-:-:S02]  /*2280*/  FSETP.GEU.AND P6, PT, R44, -126, PT ;  /* 0xc2fc00002c00780b */ /* 0x000fc40003fce000 */
[----:B------:R-:W-:-:S04]  /*2290*/  FMNMX R6, R74, R3, !PT ;  /* 0x000000034a067209 */ /* 0x000fc80007800000 */
[----:B------:R-:W1:Y:S01]  /*22a0*/  MUFU.EX2 R128, R48 ;  /* 0x0000003000807308 */ /* 0x000e620000000800 */
[----:B--2---:R-:W-:Y:S01]  /*22b0*/  @!P2 FMUL R132, R132, R132 ;  /* 0x000000848484a220 */ /* 0x004fe20000400000 */
[----:B------:R-:W-:Y:S01]  /*22c0*/  FSETP.GEU.AND P2, PT, R52, -126, PT ;  /* 0xc2fc00003400780b */ /* 0x000fe20003f4e000 */
[----:B------:R-:W-:Y:S01]  /*22d0*/  @!P3 FMUL R15, R15, 0.5 ;  /* 0x3f0000000f0fb820 */ /* 0x000fe20000400000 */
[----:B------:R-:W-:-:S03]  /*22e0*/  FMNMX R3, R75, R6, !PT ;  /* 0x000000064b037209 */ /* 0x000fc60007800000 */
[----:B------:R-:W-:Y:S01]  /*22f0*/  @!P6 FMUL R44, R44, 0.5 ;  /* 0x3f0000002c2ce820 */ /* 0x000fe20000400000 */
[----:B------:R-:W2:Y:S01]  /*2300*/  MUFU.EX2 R25, R25 ;  /* 0x0000001900197308 */ /* 0x000ea20000000800 */
[----:B---3--:R-:W-:Y:S01]  /*2310*/  @!P4 FMUL R21, R21, R21 ;  /* 0x000000151515c220 */ /* 0x008fe20000400000 */
[----:B------:R-:W-:Y:S02]  /*2320*/  FSETP.GEU.AND P4, PT, R33, -126, PT ;  /* 0xc2fc00002100780b */ /* 0x000fe40003f8e000 */
[----:B------:R-:W-:-:S03]  /*2330*/  FMNMX R6, R78, R3, !PT ;  /* 0x000000034e067209 */ /* 0x000fc60007800000 */
[----:B------:R-:W-:Y:S01]  /*2340*/  @!P2 FMUL R52, R52, 0.5 ;  /* 0x3f0000003434a820 */ /* 0x000fe20000400000 */
[----:B------:R-:W-:Y:S01]  /*2350*/  FMNMX R3, R79, R6, !PT ;  /* 0x000000064f037209 */ /* 0x000fe20007800000 */
[----:B-1----:R-:W-:Y:S01]  /*2360*/  @!P5 FMUL R128, R128, R128 ;  /* 0x000000808080d220 */ /* 0x002fe20000400000 */
[----:B------:R-:W-:Y:S01]  /*2370*/  FSETP.GEU.AND P5, PT, R41, -126, PT ;  /* 0xc2fc00002900780b */ /* 0x000fe20003fae000 */
[----:B------:R-:W1:Y:S01]  /*2380*/  MUFU.EX2 R134, R44 ;  /* 0x0000002c00867308 */ /* 0x000e620000000800 */
[----:B------:R-:W-:-:S03]  /*2390*/  FMNMX R6, R82, R3, !PT ;  /* 0x0000000352067209 */ /* 0x000fc60007800000 */
[----:B------:R-:W-:Y:S01]  /*23a0*/  @!P4 FMUL R33, R33, 0.5 ;  /* 0x3f0000002121c820 */ /* 0x000fe20000400000 */
[----:B------:R-:W-:Y:S01]  /*23b0*/  FMNMX R3, R83, R6, !PT ;  /* 0x0000000653037209 */ /* 0x000fe20007800000 */
[----:B--2---:R-:W-:Y:S01]  /*23c0*/  @!P1 FMUL R25, R25, R25 ;  /* 0x0000001919199220 */ /* 0x004fe20000400000 */
[----:B------:R-:W-:Y:S01]  /*23d0*/  FSETP.GEU.AND P1, PT, R57, -126, PT ;  /* 0xc2fc00003900780b */ /* 0x000fe20003f2e000 */
[----:B------:R-:W2:Y:S01]  /*23e0*/  MUFU.EX2 R15, R15 ;  /* 0x0000000f000f7308 */ /* 0x000ea20000000800 */
[----:B------:R-:W-:-:S03]  /*23f0*/  FMNMX R6, R86, R3, !PT ;  /* 0x0000000356067209 */ /* 0x000fc60007800000 */
[----:B------:R-:W-:Y:S01]  /*2400*/  @!P5 FMUL R41, R41, 0.5 ;  /* 0x3f0000002929d820 */ /* 0x000fe20000400000 */
[----:B------:R-:W-:-:S03]  /*2410*/  FMNMX R6, R87, R6, !PT ;  /* 0x0000000657067209 */ /* 0x000fc60007800000 */
[----:B------:R-:W3:Y:S01]  /*2420*/  MUFU.EX2 R130, R52 ;  /* 0x0000003400827308 */ /* 0x000ee20000000800 */
[----:B-1----:R-:W-:Y:S01]  /*2430*/  @!P6 FMUL R134, R134, R134 ;  /* 0x000000868686e220 */ /* 0x002fe20000400000 */
[----:B------:R-:W1:Y:S01]  /*2440*/  SHFL.BFLY PT, R3, R6, 0x1, 0x1f ;  /* 0x0c201f0006037f89 */ /* 0x000e6200000e0000 */
[----:B------:R-:W-:Y:S01]  /*2450*/  FSETP.GEU.AND P6, PT, R37, -126, PT ;  /* 0xc2fc00002500780b */ /* 0x000fe20003fce000 */
[----:B------:R-:W-:-:S04]  /*2460*/  @!P1 FMUL R57, R57, 0.5 ;  /* 0x3f00000039399820 */ /* 0x000fc80000400000 */
[----:B------:R-:W4:Y:S01]  /*2470*/  MUFU.EX2 R33, R33 ;  /* 0x0000002100217308 */ /* 0x000f220000000800 */
[----:B--2---:R-:W-:Y:S01]  /*2480*/  @!P3 FMUL R15, R15, R15 ;  /* 0x0000000f0f0fb220 */ /* 0x004fe20000400000 */
[----:B------:R-:W-:-:S06]  /*2490*/  FSETP.GEU.AND P3, PT, R29, -126, PT ;  /* 0xc2fc00001d00780b */ /* 0x000fcc0003f6e000 */
[----:B------:R-:W2:Y:S01]  /*24a0*/  MUFU.EX2 R41, R41 ;  /* 0x0000002900297308 */ /* 0x000ea20000000800 */
[----:B---3--:R-:W-:Y:S01]  /*24b0*/  @!P2 FMUL R130, R130, R130 ;  /* 0x000000828282a220 */ /* 0x008fe20000400000 */
[----:B------:R-:W-:Y:S01]  /*24c0*/  FSETP.GEU.AND P2, PT, R45, -126, PT ;  /* 0xc2fc00002d00780b */ /* 0x000fe20003f4e000 */
[----:B------:R-:W-:-:S04]  /*24d0*/  @!P6 FMUL R37, R37, 0.5 ;  /* 0x3f0000002525e820 */ /* 0x000fc80000400000 */
[----:B------:R-:W-:Y:S01]  /*24e0*/  @!P3 FMUL R29, R29, 0.5 ;  /* 0x3f0000001d1db820 */ /* 0x000fe20000400000 */
[----:B------:R-:W3:Y:S01]  /*24f0*/  MUFU.EX2 R124, R57 ;  /* 0x00000039007c7308 */ /* 0x000ee20000000800 */
[----:B----4-:R-:W-:Y:S01]  /*2500*/  @!P4 FMUL R33, R33, R33 ;  /* 0x000000212121c220 */ /* 0x010fe20000400000 */
[----:B------:R-:W-:Y:S02]  /*2510*/  FSETP.GEU.AND P4, PT, R65, -126, PT ;  /* 0xc2fc00004100780b */ /* 0x000fe40003f8e000 */
[----:B-1----:R-:W-:-:S03]  /*2520*/  FMNMX R3, R6, R3, !PT ;  /* 0x0000000306037209 */ /* 0x002fc60007800000 */
[----:B------:R-:W-:Y:S01]  /*2530*/  @!P2 FMUL R45, R45, 0.5 ;  /* 0x3f0000002d2da820 */ /* 0x000fe20000400000 */
[----:B------:R-:W1:Y:S01]  /*2540*/  MUFU.EX2 R37, R37 ;  /* 0x0000002500257308 */ /* 0x000e620000000800 */
[----:B--2---:R-:W-:Y:S01]  /*2550*/  @!P5 FMUL R41, R41, R41 ;  /* 0x000000292929d220 */ /* 0x004fe20000400000 */
[----:B------:R-:W-:Y:S01]  /*2560*/  FSETP.GEU.AND P5, PT, R72, -126, PT ;  /* 0xc2fc00004800780b */ /* 0x000fe20003fae000 */
[----:B------:R-:W2:Y:S04]  /*2570*/  SHFL.BFLY PT, R6, R3, 0x2, 0x1f ;  /* 0x0c401f0003067f89 */ /* 0x000ea800000e0000 */
[----:B------:R-:W-:Y:S01]  /*2580*/  @!P4 FMUL R65, R65, 0.5 ;  /* 0x3f0000004141c820 */ /* 0x000fe20000400000 */
[----:B------:R-:W4:Y:S01]  /*2590*/  MUFU.EX2 R29, R29 ;  /* 0x0000001d001d7308 */ /* 0x000f220000000800 */
[----:B---3--:R-:W-:Y:S01]  /*25a0*/  @!P1 FMUL R124, R124, R124 ;  /* 0x0000007c7c7c9220 */ /* 0x008fe20000400000 */
[----:B------:R-:W-:-:S05]  /*25b0*/  FSETP.GEU.AND P1, PT, R69, -126, PT ;  /* 0xc2fc00004500780b */ /* 0x000fca0003f2e000 */
[----:B------:R-:W-:Y:S01]  /*25c0*/  @!P5 FMUL R72, R72, 0.5 ;  /* 0x3f0000004848d820 */ /* 0x000fe20000400000 */
[----:B------:R-:W3:Y:S01]  /*25d0*/  MUFU.EX2 R45, R45 ;  /* 0x0000002d002d7308 */ /* 0x000ee20000000800 */
[----:B-1----:R-:W-:Y:S01]  /*25e0*/  @!P6 FMUL R37, R37, R37 ;  /* 0x000000252525e220 */ /* 0x002fe20000400000 */
[----:B------:R-:W-:-:S05]  /*25f0*/  FSETP.GEU.AND P6, PT, R68, -126, PT ;  /* 0xc2fc00004400780b */ /* 0x000fca0003fce000 */
[----:B------:R-:W-:Y:S01]  /*2600*/  @!P1 FMUL R69, R69, 0.5 ;  /* 0x3f00000045459820 */ /* 0x000fe20000400000 */
[----:B------:R-:W1:Y:S01]  /*2610*/  MUFU.EX2 R120, R65 ;  /* 0x0000004100787308 */ /* 0x000e620000000800 */
[----:B----4-:R-:W-:Y:S01]  /*2620*/  @!P3 FMUL R29, R29, R29 ;  /* 0x0000001d1d1db220 */ /* 0x010fe20000400000 */
[----:B------:R-:W-:Y:S02]  /*2630*/  FSETP.GEU.AND P3, PT, R61, -126, PT ;  /* 0xc2fc00003d00780b */ /* 0x000fe40003f6e000 */
[----:B--2---:R-:W-:-:S03]  /*2640*/  FMNMX R6, R3, R6, !PT ;  /* 0x0000000603067209 */ /* 0x004fc60007800000 */
[----:B------:R-:W-:Y:S01]  /*2650*/  @!P6 FMUL R68, R68, 0.5 ;  /* 0x3f0000004444e820 */ /* 0x000fe20000400000 */
[----:B------:R-:W2:Y:S01]  /*2660*/  MUFU.EX2 R53, R72 ;  /* 0x0000004800357308 */ /* 0x000ea20000000800 */
        /* <DEDUP_REMOVED lines=8> */
[----:B--2---:R-:W-:Y:S01]  /*26f0*/  @!P5 FMUL R53, R53, R53 ;  /* 0x000000353535d220 */ /* 0x004fe20000400000 */
[----:B------:R-:W-:-:S05]  /*2700*/  FSETP.GEU.AND P5, PT, R81, -126, PT ;  /* 0xc2fc00005100780b */ /* 0x000fca0003fae000 */
[----:B------:R-:W-:Y:S01]  /*2710*/  @!P4 FMUL R77, R77, 0.5 ;  /* 0x3f0000004d4dc820 */ /* 0x000fe20000400000 */
[----:B------:R-:W2:Y:S01]  /*2720*/  MUFU.EX2 R126, R61 ;  /* 0x0000003d007e7308 */ /* 0x000ea20000000800 */
[----:B---3--:R-:W-:Y:S01]  /*2730*/  @!P1 FMUL R122, R122, R122 ;  /* 0x0000007a7a7a9220 */ /* 0x008fe20000400000 */
[----:B------:R-:W-:-:S04]  /*2740*/  FSETP.NEU.AND P1, PT, R6, -INF , PT ;  /* 0xff8000000600780b */ /* 0x000fc80003f2d000 */
[----:B------:R-:W-:Y:S01]  /*2750*/  FSEL R3, R6, RZ, P1 ;  /* 0x000000ff06037208 */ /* 0x000fe20000800000 */
[----:B------:R-:W-:Y:S01]  /*2760*/  @!P5 FMUL R81, R81, 0.5 ;  /* 0x3f0000005151d820 */ /* 0x000fe20000400000 */
[----:B------:R-:W3:Y:S01]  /*2770*/  MUFU.EX2 R57, R76 ;  /* 0x0000004c00397308 */ /* 0x000ee20000000800 */
[----:B------:R-:W-:Y:S01]  /*2780*/  FSETP.GEU.AND P1, PT, R84, -126, PT ;  /* 0xc2fc00005400780b */ /* 0x000fe20003f2e000 */
[----:B-1----:R-:W-:Y:S01]  /*2790*/  @!P6 FMUL R49, R49, R49 ;  /* 0x000000313131e220 */ /* 0x002fe20000400000 */
[----:B------:R-:W-:Y:S01]  /*27a0*/  FMUL R3, R3, UR6 ;  /* 0x0000000603037c20 */ /* 0x000fe20008400000 */
[----:B------:R-:W-:-:S03]  /*27b0*/  FSETP.GEU.AND P6, PT, R80, -126, PT ;  /* 0xc2fc00005000780b */ /* 0x000fc60003fce000 */
[--C-:B------:R-:W-:Y:S01]  /*27c0*/  FFMA R26, R26, UR6, -R3.reuse ;  /* 0x000000061a1a7c23 */ /* 0x100fe20008000803 */
[----:B------:R-:W1:Y:S01]  /*27d0*/  MUFU.EX2 R146, R77 ;  /* 0x0000004d00927308 */ /* 0x000e620000000800 */
[--C-:B------:R-:W-:Y:S01]  /*27e0*/  FFMA R8, R27, UR6, -R3.reuse ;  /* 0x000000061b087c23 */ /* 0x100fe20008000803 */
[--C-:B------:R-:W-:Y:S01]  /*27f0*/  FFMA R31, R31, UR6, -R3.reuse ;  /* 0x000000061f1f7c23 */ /* 0x100fe20008000803 */
[----:B--2---:R-:W-:Y:S01]  /*2800*/  @!P3 FMUL R126, R126, R126 ;  /* 0x0000007e7e7eb220 */ /* 0x004fe20000400000 */
[----:B------:R-:W-:Y:S01]  /*2810*/  FSETP.GEU.AND P3, PT, R73, -126, PT ;  /* 0xc2fc00004900780b */ /* 0x000fe20003f6e000 */
[--C-:B------:R-:W-:Y:S01]  /*2820*/  FFMA R34, R34, UR6, -R3.reuse ;  /* 0x0000000622227c23 */ /* 0x100fe20008000803 */
[----:B------:R-:W-:Y:S01]  /*2830*/  @!P1 FMUL R84, R84, 0.5 ;  /* 0x3f00000054549820 */ /* 0x000fe20000400000 */
[--C-:B------:R-:W-:Y:S01]  /*2840*/  FFMA R30, R30, UR6, -R3.reuse ;  /* 0x000000061e1e7c23 */ /* 0x100fe20008000803 */
[----:B------:R-:W2:Y:S01]  /*2850*/  MUFU.EX2 R148, R81 ;  /* 0x0000005100947308 */ /* 0x000ea20000000800 */
[----:B---3--:R-:W-:Y:S01]  /*2860*/  @!P2 FMUL R57, R57, R57 ;  /* 0x000000393939a220 */ /* 0x008fe20000400000 */
[----:B------:R-:W-:Y:S01]  /*2870*/  FSETP.GEU.AND P2, PT, R26, -126, PT ;  /* 0xc2fc00001a00780b */ /* 0x000fe20003f4e000 */
[----:B------:R-:W-:Y:S01]  /*2880*/  @!P6 FMUL R80, R80, 0.5 ;  /* 0x3f0000005050e820 */ /* 0x000fe20000400000 */
[--C-:B------:R-:W-:Y:S01]  /*2890*/  FFMA R38, R38, UR6, -R3.reuse ;  /* 0x0000000626267c23 */ /* 0x100fe20008000803 */
[--C-:B------:R-:W-:Y:S01]  /*28a0*/  FFMA R39, R39, UR6, -R3.reuse ;  /* 0x0000000627277c23 */ /* 0x100fe20008000803 */
[--C-:B------:R-:W-:Y:S01]  /*28b0*/  FFMA R43, R43, UR6, -R3.reuse ;  /* 0x000000062b2b7c23 */ /* 0x100fe20008000803 */
[--C-:B------:R-:W-:Y:S01]  /*28c0*/  FFMA R46, R46, UR6, -R3.reuse ;  /* 0x000000062e2e7c23 */ /* 0x100fe20008000803 */
[----:B------:R-:W3:Y:S01]  /*28d0*/  MUFU.EX2 R27, R84 ;  /* 0x00000054001b7308 */ /* 0x000ee20000000800 */
[----:B-1----:R-:W-:Y:S01]  /*28e0*/  @!P4 FMUL R146, R146, R146 ;  /* 0x000000929292c220 */ /* 0x002fe20000400000 */
[----:B------:R-:W-:Y:S01]  /*28f0*/  FSETP.GEU.AND P4, PT, R8, -126, PT ;  /* 0xc2fc00000800780b */ /* 0x000fe20003f8e000 */
[----:B------:R-:W-:Y:S01]  /*2900*/  @!P3 FMUL R73, R73, 0.5 ;  /* 0x3f0000004949b820 */ /* 0x000fe20000400000 */
[--C-:B------:R-:W-:Y:S01]  /*2910*/  FFMA R42, R42, UR6, -R3.reuse ;  /* 0x000000062a2a7c23 */ /* 0x100fe20008000803 */
[--C-:B------:R-:W-:Y:S01]  /*2920*/  FFMA R35, R35, UR6, -R3.reuse ;  /* 0x0000000623237c23 */ /* 0x100fe20008000803 */
[--C-:B------:R-:W-:Y:S01]  /*2930*/  FFMA R50, R50, UR6, -R3.reuse ;  /* 0x0000000632327c23 */ /* 0x100fe20008000803 */
[----:B------:R-:W-:Y:S01]  /*2940*/  @!P2 FMUL R26, R26, 0.5 ;  /* 0x3f0000001a1aa820 */ /* 0x000fe20000400000 */
[----:B------:R-:W1:Y:S01]  /*2950*/  MUFU.EX2 R61, R80 ;  /* 0x00000050003d7308 */ /* 0x000e620000000800 */
[----:B--2---:R-:W-:Y:S01]  /*2960*/  @!P5 FMUL R148, R148, R148 ;  /* 0x000000949494d220 */ /* 0x004fe20000400000 */
[----:B------:R-:W-:Y:S01]  /*2970*/  FSETP.GEU.AND P5, PT, R31, -126, PT ;  /* 0xc2fc00001f00780b */ /* 0x000fe20003fae000 */
[--C-:B------:R-:W-:Y:S01]  /*2980*/  FFMA R51, R51, UR6, -R3.reuse ;  /* 0x0000000633337c23 */ /* 0x100fe20008000803 */
[--C-:B------:R-:W-:Y:S01]  /*2990*/  FFMA R55, R55, UR6, -R3.reuse ;  /* 0x0000000637377c23 */ /* 0x100fe20008000803 */
[--C-:B------:R-:W-:Y:S01]  /*29a0*/  FFMA R58, R58, UR6, -R3.reuse ;  /* 0x000000063a3a7c23 */ /* 0x100fe20008000803 */
[--C-:B------:R-:W-:Y:S01]  /*29b0*/  FFMA R54, R54, UR6, -R3.reuse ;  /* 0x0000000636367c23 */ /* 0x100fe20008000803 */
[----:B------:R-:W-:Y:S01]  /*29c0*/  @!P4 FMUL R8, R8, 0.5 ;  /* 0x3f0000000808c820 */ /* 0x000fe20000400000 */
[----:B------:R-:W2:Y:S01]  /*29d0*/  MUFU.EX2 R144, R73 ;  /* 0x0000004900907308 */ /* 0x000ea20000000800 */
[----:B---3--:R-:W-:Y:S01]  /*29e0*/  @!P1 FMUL R27, R27, R27 ;  /* 0x0000001b1b1b9220 */ /* 0x008fe20000400000 */
[----:B------:R-:W-:Y:S01]  /*29f0*/  FSETP.GEU.AND P1, PT, R34, -126, PT ;  /* 0xc2fc00002200780b */ /* 0x000fe20003f2e000 */
[--C-:B------:R-:W-:Y:S01]  /*2a00*/  FFMA R47, R47, UR6, -R3.reuse ;  /* 0x000000062f2f7c23 */ /* 0x100fe20008000803 */
[--C-:B------:R-:W-:Y:S01]  /*2a10*/  FFMA R62, R62, UR6, -R3.reuse ;  /* 0x000000063e3e7c23 */ /* 0x100fe20008000803 */
[--C-:B------:R-:W-:Y:S01]  /*2a20*/  FFMA R63, R63, UR6, -R3.reuse ;  /* 0x000000063f3f7c23 */ /* 0x100fe20008000803 */
[--C-:B------:R-:W-:Y:S01]  /*2a30*/  FFMA R67, R67, UR6, -R3.reuse ;  /* 0x0000000643437c23 */ /* 0x100fe20008000803 */
[----:B------:R-:W-:Y:S01]  /*2a40*/  @!P5 FMUL R31, R31, 0.5 ;  /* 0x3f0000001f1fd820 */ /* 0x000fe20000400000 */
[----:B------:R-:W3:Y:S01]  /*2a50*/  MUFU.EX2 R141, R26 ;  /* 0x0000001a008d7308 */ /* 0x000ee20000000800 */
[----:B-1----:R-:W-:Y:S01]  /*2a60*/  @!P6 FMUL R61, R61, R61 ;  /* 0x0000003d3d3de220 */ /* 0x002fe20000400000 */
[----:B------:R-:W-:Y:S01]  /*2a70*/  FSETP.GEU.AND P6, PT, R30, -126, PT ;  /* 0xc2fc00001e00780b */ /* 0x000fe20003fce000 */
[--C-:B------:R-:W-:Y:S01]  /*2a80*/  FFMA R74, R74, UR6, -R3.reuse ;  /* 0x000000064a4a7c23 */ /* 0x100fe20008000803 */
        /* <DEDUP_REMOVED lines=12> */
[----:B------:R2:W4:Y:S01]  /*2b50*/  MUFU.EX2 R12, R31 ;  /* 0x0000001f000c7308 */ /* 0x0005220000000800 */
[----:B---3--:R-:W-:Y:S01]  /*2b60*/  @!P2 FMUL R141, R141, R141 ;  /* 0x0000008d8d8da220 */ /* 0x008fe20000400000 */
[----:B------:R-:W-:Y:S01]  /*2b70*/  FSETP.GEU.AND P2, PT, R38, -126, PT ;  /* 0xc2fc00002600780b */ /* 0x000fe20003f4e000 */
[--C-:B------:R-:W-:Y:S01]  /*2b80*/  FFMA R71, R71, UR6, -R3.reuse ;  /* 0x0000000647477c23 */ /* 0x100fe20008000803 */
[--C-:B------:R-:W-:Y:S01]  /*2b90*/  FFMA R79, R79, UR6, -R3.reuse ;  /* 0x000000064f4f7c23 */ /* 0x100fe20008000803 */
[--C-:B------:R-:W-:Y:S01]  /*2ba0*/  FFMA R86, R86, UR6, -R3.reuse ;  /* 0x0000000656567c23 */ /* 0x100fe20008000803 */
[----:B------:R-:W-:Y:S01]  /*2bb0*/  FFMA R3, R87, UR6, -R3 ;  /* 0x0000000657037c23 */ /* 0x000fe20008000803 */
[----:B------:R-:W-:Y:S01]  /*2bc0*/  @!P3 FMUL R7, R7, 0.5 ;  /* 0x3f0000000707b820 */ /* 0x000fe20000400000 */
[----:B------:R-:W3:Y:S01]  /*2bd0*/  MUFU.EX2 R137, R34 ;  /* 0x0000002200897308 */ /* 0x000ee20000000800 */
[----:B-1----:R-:W-:Y:S01]  /*2be0*/  @!P4 FMUL R10, R10, R10 ;  /* 0x0000000a0a0ac220 */ /* 0x002fe20000400000 */
[----:B------:R-:W-:Y:S01]  /*2bf0*/  FSETP.GEU.AND P4, PT, R39, -126, PT ;  /* 0xc2fc00002700780b */ /* 0x000fe20003f8e000 */
[----:B------:R-:W-:Y:S01]  /*2c00*/  FADD R8, R136, R45 ;  /* 0x0000002d88087221 */ /* 0x000fe20000000000 */
[----:B--2---:R-:W-:Y:S01]  /*2c10*/  FADD R31, R128, R61 ;  /* 0x0000003d801f7221 */ /* 0x004fe20000000000 */
[----:B------:R-:W-:Y:S01]  /*2c20*/  FADD R32, R21, R144 ;  /* 0x0000009015207221 */ /* 0x000fe20000000000 */
[----:B------:R-:W-:Y:S01]  /*2c30*/  F2FP.BF16.F32.PACK_AB R136, R13, R136 ;  /* 0x000000880d88723e */ /* 0x000fe200000010ff */
[----:B------:R-:W-:Y:S01]  /*2c40*/  @!P2 FMUL R38, R38, 0.5 ;  /* 0x3f0000002626a820 */ /* 0x000fe20000400000 */
[----:B------:R1:W2:Y:S01]  /*2c50*/  MUFU.EX2 R143, R30 ;  /* 0x0000001e008f7308 */ /* 0x0002a20000000800 */
[----:B----4-:R-:W-:Y:S01]  /*2c60*/  @!P5 FMUL R12, R12, R12 ;  /* 0x0000000c0c0cd220 */ /* 0x010fe20000400000 */
[----:B------:R-:W-:-:S02]  /*2c70*/  FSETP.GEU.AND P5, PT, R43, -126, PT ;  /* 0xc2fc00002b00780b */ /* 0x000fc40003fae000 */
[----:B------:R-:W-:Y:S02]  /*2c80*/  F2FP.BF16.F32.PACK_AB R128, R29, R128 ;  /* 0x000000801d80723e */ /* 0x000fe400000010ff */
[----:B------:R-:W-:Y:S01]  /*2c90*/  F2FP.BF16.F32.PACK_AB R144, R144, R53 ;  /* 0x000000359090723e */ /* 0x000fe200000010ff */
[----:B------:R-:W-:Y:S01]  /*2ca0*/  @!P4 FMUL R39, R39, 0.5 ;  /* 0x3f0000002727c820 */ /* 0x000fe20000400000 */
[----:B------:R4:W5:Y:S01]  /*2cb0*/  MUFU.EX2 R150, R7 ;  /* 0x0000000700967308 */ /* 0x0009620000000800 */
[----:B---3--:R-:W-:Y:S01]  /*2cc0*/  @!P1 FMUL R137, R137, R137 ;  /* 0x0000008989899220 */ /* 0x008fe20000400000 */
[----:B------:R-:W-:Y:S01]  /*2cd0*/  FSETP.GEU.AND P1, PT, R46, -126, PT ;  /* 0xc2fc00002e00780b */ /* 0x000fe20003f2e000 */
[----:B-1----:R-:W-:Y:S01]  /*2ce0*/  FADD R30, R132, R53 ;  /* 0x00000035841e7221 */ /* 0x002fe20000000000 */
[----:B------:R-:W-:-:S03]  /*2cf0*/  F2FP.BF16.F32.PACK_AB R132, R21, R132 ;  /* 0x000000841584723e */ /* 0x000fc600000010ff */
[----:B------:R-:W-:Y:S01]  /*2d00*/  @!P5 FMUL R43, R43, 0.5 ;  /* 0x3f0000002b2bd820 */ /* 0x000fe20000400000 */
[----:B------:R-:W1:Y:S01]  /*2d10*/  MUFU.EX2 R139, R38 ;  /* 0x00000026008b7308 */ /* 0x000e620000000800 */
[----:B--2---:R-:W-:Y:S01]  /*2d20*/  @!P6 FMUL R143, R143, R143 ;  /* 0x0000008f8f8fe220 */ /* 0x004fe20000400000 */
[----:B------:R-:W-:Y:S01]  /*2d30*/  FSETP.GEU.AND P6, PT, R42, -126, PT ;  /* 0xc2fc00002a00780b */ /* 0x000fe20003fce000 */
[----:B----4-:R-:W-:Y:S01]  /*2d40*/  FADD R7, R140, R37 ;  /* 0x000000258c077221 */ /* 0x010fe20000000000 */
[----:B------:R-:W-:-:S03]  /*2d50*/  F2FP.BF16.F32.PACK_AB R140, R9, R140 ;  /* 0x0000008c098c723e */ /* 0x000fc600000010ff */
[----:B------:R-:W-:Y:S01]  /*2d60*/  @!P1 FMUL R46, R46, 0.5 ;  /* 0x3f0000002e2e9820 */ /* 0x000fe20000400000 */
[----:B------:R2:W3:Y:S01]  /*2d70*/  MUFU.EX2 R20, R39 ;  /* 0x0000002700147308 */ /* 0x0004e20000000800 */
[----:B-----5:R-:W-:Y:S01]  /*2d80*/  @!P3 FMUL R150, R150, R150 ;  /* 0x000000969696b220 */ /* 0x020fe20000400000 */
[----:B------:R-:W-:Y:S01]  /*2d90*/  FSETP.GEU.AND P3, PT, R35, -126, PT ;  /* 0xc2fc00002300780b */ /* 0x000fe20003f6e000 */
[----:B------:R-:W-:Y:S01]  /*2da0*/  FADD R34, R7, R30 ;  /* 0x0000001e07227221 */ /* 0x000fe20000000000 */
[----:B------:R-:W-:Y:S01]  /*2db0*/  FADD R7, R9, R124 ;  /* 0x0000007c09077221 */ /* 0x000fe20000000000 */
[----:B------:R-:W-:Y:S01]  /*2dc0*/  FADD R30, R13, R120 ;  /* 0x000000780d1e7221 */ /* 0x000fe20000000000 */
[----:B------:R-:W-:Y:S01]  /*2dd0*/  F2FP.BF16.F32.PACK_AB R124, R124, R37 ;  /* 0x000000257c7c723e */ /* 0x000fe200000010ff */
[----:B------:R-:W-:Y:S01]  /*2de0*/  @!P6 FMUL R42, R42, 0.5 ;  /* 0x3f0000002a2ae820 */ /* 0x000fe20000400000 */
[----:B------:R-:W4:Y:S01]  /*2df0*/  MUFU.EX2 R24, R43 ;  /* 0x0000002b00187308 */ /* 0x000f220000000800 */
[----:B-1----:R-:W-:Y:S01]  /*2e00*/  @!P2 FMUL R139, R139, R139 ;  /* 0x0000008b8b8ba220 */ /* 0x002fe20000400000 */
[----:B------:R-:W-:Y:S01]  /*2e10*/  FSETP.GEU.AND P2, PT, R50, -126, PT ;  /* 0xc2fc00003200780b */ /* 0x000fe20003f4e000 */
[----:B--2---:R-:W-:Y:S01]  /*2e20*/  FADD R39, R8, R31 ;  /* 0x0000001f08277221 */ /* 0x004fe20000000000 */
[----:B------:R-:W-:Y:S01]  /*2e30*/  FADD R8, R142, R41 ;  /* 0x000000298e087221 */ /* 0x000fe20000000000 */
[----:B------:R-:W-:Y:S01]  /*2e40*/  FADD R31, R134, R57 ;  /* 0x00000039861f7221 */ /* 0x000fe20000000000 */
[----:B------:R-:W-:Y:S01]  /*2e50*/  FADD R36, R7, R32 ;  /* 0x0000002007247221 */ /* 0x000fe20000000000 */
[----:B------:R-:W-:Y:S01]  /*2e60*/  @!P3 FMUL R35, R35, 0.5 ;  /* 0x3f0000002323b820 */ /* 0x000fe20000400000 */
[----:B------:R-:W1:Y:S01]  /*2e70*/  MUFU.EX2 R135, R46 ;  /* 0x0000002e00877308 */ /* 0x000e620000000800 */
[----:B---3--:R-:W-:Y:S01]  /*2e80*/  @!P4 FMUL R20, R20, R20 ;  /* 0x000000141414c220 */ /* 0x008fe20000400000 */
[----:B------:R-:W-:Y:S01]  /*2e90*/  FSETP.GEU.AND P4, PT, R51, -126, PT ;  /* 0xc2fc00003300780b */ /* 0x000fe20003f8e000 */
[----:B------:R-:W-:Y:S01]  /*2ea0*/  FADD R38, R8, R31 ;  /* 0x0000001f08267221 */ /* 0x000fe20000000000 */
[----:B------:R-:W-:Y:S01]  /*2eb0*/  FADD R8, R138, R49 ;  /* 0x000000318a087221 */ /* 0x000fe20000000000 */
[----:B------:R-:W-:Y:S01]  /*2ec0*/  FADD R31, R130, R27 ;  /* 0x0000001b821f7221 */ /* 0x000fe20000000000 */
[----:B------:R-:W-:Y:S01]  /*2ed0*/  FADD R7, R11, R126 ;  /* 0x0000007e0b077221 */ /* 0x000fe20000000000 */
[----:B------:R-:W-:Y:S01]  /*2ee0*/  @!P2 FMUL R50, R50, 0.5 ;  /* 0x3f0000003232a820 */ /* 0x000fe20000400000 */
[----:B------:R-:W2:Y:S01]  /*2ef0*/  MUFU.EX2 R133, R42 ;  /* 0x0000002a00857308 */ /* 0x000ea20000000800 */
[----:B----4-:R-:W-:Y:S01]  /*2f00*/  @!P5 FMUL R24, R24, R24 ;  /* 0x000000181818d220 */ /* 0x010fe20000400000 */
[----:B------:R-:W-:Y:S01]  /*2f10*/  FSETP.GEU.AND P5, PT, R55, -126, PT ;  /* 0xc2fc00003700780b */ /* 0x000fe20003fae000 */
[----:B------:R-:W-:Y:S01]  /*2f20*/  FADD R31, R8, R31 ;  /* 0x0000001f081f7221 */ /* 0x000fe20000000000 */
[----:B------:R-:W-:Y:S01]  /*2f30*/  FADD R32, R25, R146 ;  /* 0x0000009219207221 */ /* 0x000fe20000000000 */
[----:B------:R-:W-:Y:S01]  /*2f40*/  FADD R34, R34, R39 ;  /* 0x0000002722227221 */ /* 0x000fe20000000000 */
[----:B------:R-:W-:Y:S01]  /*2f50*/  F2FP.BF16.F32.PACK_AB R142, R11, R142 ;  /* 0x0000008e0b8e723e */ /* 0x000fe200000010ff */
[----:B------:R-:W-:Y:S01]  /*2f60*/  @!P4 FMUL R51, R51, 0.5 ;  /* 0x3f0000003333c820 */ /* 0x000fe20000400000 */
[----:B------:R3:W4:Y:S01]  /*2f70*/  MUFU.EX2 R14, R35 ;  /* 0x00000023000e7308 */ /* 0x0007220000000800 */
[----:B-1----:R-:W-:Y:S01]  /*2f80*/  @!P1 FMUL R135, R135, R135 ;  /* 0x0000008787879220 */ /* 0x002fe20000400000 */
[----:B------:R-:W-:Y:S01]  /*2f90*/  FSETP.GEU.AND P1, PT, R58, -126, PT ;  /* 0xc2fc00003a00780b */ /* 0x000fe20003f2e000 */
[----:B------:R-:W-:Y:S01]  /*2fa0*/  FADD R7, R7, R32 ;  /* 0x0000002007077221 */ /* 0x000fe20000000000 */
[----:B------:R-:W-:Y:S01]  /*2fb0*/  FADD R31, R38, R31 ;  /* 0x0000001f261f7221 */ /* 0x000fe20000000000 */
[----:B------:R-:W-:-:S02]  /*2fc0*/  F2FP.BF16.F32.PACK_AB R138, R15, R138 ;  /* 0x0000008a0f8a723e */ /* 0x000fc400000010ff */
[----:B------:R-:W-:Y:S01]  /*2fd0*/  @!P5 FMUL R55, R55, 0.5 ;  /* 0x3f0000003737d820 */ /* 0x000fe20000400000 */
[----:B------:R-:W1:Y:S01]  /*2fe0*/  MUFU.EX2 R129, R50 ;  /* 0x0000003200817308 */ /* 0x000e620000000800 */
[----:B--2---:R-:W-:Y:S01]  /*2ff0*/  @!P6 FMUL R133, R133, R133 ;  /* 0x000000858585e220 */ /* 0x004fe20000400000 */
[----:B------:R-:W-:Y:S01]  /*3000*/  FSETP.GEU.AND P6, PT, R54, -126, PT ;  /* 0xc2fc00003600780b */ /* 0x000fe20003fce000 */
[----:B---3--:R-:W-:Y:S01]  /*3010*/  FADD R35, R29, R148 ;  /* 0x000000941d237221 */ /* 0x008fe20000000000 */
[----:B------:R-:W-:Y:S01]  /*3020*/  FADD R31, R34, R31 ;  /* 0x0000001f221f7221 */ /* 0x000fe20000000000 */
[----:B------:R-:W-:Y:S02]  /*3030*/  F2FP.BF16.F32.PACK_AB R134, R25, R134 ;  /* 0x000000861986723e */ /* 0x000fe400000010ff */
[----:B------:R-:W-:Y:S01]  /*3040*/  @!P1 FMUL R58, R58, 0.5 ;  /* 0x3f0000003a3a9820 */ /* 0x000fe20000400000 */
[----:B------:R-:W2:Y:S01]  /*3050*/  MUFU.EX2 R28, R51 ;  /* 0x00000033001c7308 */ /* 0x000ea20000000800 */
[----:B----4-:R-:W-:Y:S01]  /*3060*/  @!P3 FMUL R14, R14, R14 ;  /* 0x0000000e0e0eb220 */ /* 0x010fe20000400000 */
[----:B------:R-:W-:Y:S01]  /*3070*/  FSETP.GEU.AND P3, PT, R47, -126, PT ;  /* 0xc2fc00002f00780b */ /* 0x000fe20003f6e000 */
[----:B------:R-:W-:Y:S01]  /*3080*/  FADD R43, R30, R35 ;  /* 0x000000231e2b7221 */ /* 0x000fe20000000000 */
[----:B------:R-:W-:Y:S01]  /*3090*/  FADD R30, R15, R122 ;  /* 0x0000007a0f1e7221 */ /* 0x000fe20000000000 */
[C---:B------:R-:W-:Y:S01]  /*30a0*/  FADD R35, R33.reuse, R150 ;  /* 0x0000009621237221 */ /* 0x040fe20000000000 */
[----:B------:R-:W-:Y:S01]  /*30b0*/  F2FP.BF16.F32.PACK_AB R130, R33, R130 ;  /* 0x000000822182723e */ /* 0x000fe200000010ff */
[----:B------:R-:W-:Y:S01]  /*30c0*/  @!P6 FMUL R54, R54, 0.5 ;  /* 0x3f0000003636e820 */ /* 0x000fe20000400000 */
[----:B------:R-:W3:Y:S01]  /*30d0*/  MUFU.EX2 R131, R55 ;  /* 0x0000003700837308 */ /* 0x000ee20000000800 */
        /* <DEDUP_REMOVED lines=9> */
[----:B------:R-:W-:Y:S01]  /*3170*/  FADD R7, R7, R30 ;  /* 0x0000001e07077221 */ /* 0x000fe20000000000 */
[----:B------:R-:W-:Y:S02]  /*3180*/  F2FP.BF16.F32.PACK_AB R120, R120, R45 ;  /* 0x0000002d7878723e */ /* 0x000fe400000010ff */
[----:B------:R-:W-:Y:S01]  /*3190*/  F2FP.BF16.F32.PACK_AB R122, R122, R49 ;  /* 0x000000317a7a723e */ /* 0x000fe200000010ff */
[----:B------:R-:W-:Y:S01]  /*31a0*/  @!P2 FMUL R62, R62, 0.5 ;  /* 0x3f0000003e3ea820 */ /* 0x000fe20000400000 */
[----:B------:R-:W2:Y:S01]  /*31b0*/  MUFU.EX2 R26, R47 ;  /* 0x0000002f001a7308 */ /* 0x000ea20000000800 */
[----:B---3--:R-:W-:Y:S01]  /*31c0*/  @!P5 FMUL R131, R131, R131 ;  /* 0x000000838383d220 */ /* 0x008fe20000400000 */
[----:B------:R-:W-:Y:S01]  /*31d0*/  FSETP.GEU.AND P5, PT, R67, -126, PT ;  /* 0xc2fc00004300780b */ /* 0x000fe20003fae000 */
[----:B------:R-:W-:Y:S01]  /*31e0*/  FADD R36, R36, R7 ;  /* 0x0000000724247221 */ /* 0x000fe20000000000 */
[----:B------:R-:W-:-:S02]  /*31f0*/  MOV R7, UR49 ;  /* 0x0000003100077c02 */ /* 0x000fc40008000f00 */
[----:B------:R-:W-:Y:S01]  /*3200*/  F2FP.BF16.F32.PACK_AB R146, R146, R57 ;  /* 0x000000399292723e */ /* 0x000fe200000010ff */
[----:B------:R-:W-:Y:S01]  /*3210*/  @!P4 FMUL R63, R63, 0.5 ;  /* 0x3f0000003f3fc820 */ /* 0x000fe20000400000 */
[----:B------:R-:W3:Y:S01]  /*3220*/  MUFU.EX2 R54, R54 ;  /* 0x0000003600367308 */ /* 0x000ee20000000800 */
[----:B-1----:R-:W-:Y:S01]  /*3230*/  @!P1 FMUL R58, R58, R58 ;  /* 0x0000003a3a3a9220 */ /* 0x002fe20000400000 */
[----:B------:R-:W-:Y:S01]  /*3240*/  FSETP.GEU.AND P1, PT, R74, -126, PT ;  /* 0xc2fc00004a00780b */ /* 0x000fe20003f2e000 */
[----:B------:R1:W-:Y:S01]  /*3250*/  SYNCS.ARRIVE.TRANS64.A1T0 RZ, [R7+UR5], RZ ;  /* 0x000000ff07ff79a7 */ /* 0x0003e20008100005 */
[----:B------:R-:W-:Y:S01]  /*3260*/  UIADD3 UR5, UR45, 0x1, URZ ;  /* 0x000000012d057890 */ /* 0x000fe2000fffe03f */
[----:B------:R-:W-:Y:S01]  /*3270*/  FADD R32, R141, R58 ;  /* 0x0000003a8d207221 */ /* 0x000fe20000000000 */
[----:B------:R-:W-:Y:S01]  /*3280*/  F2FP.BF16.F32.PACK_AB R148, R148, R61 ;  /* 0x0000003d9494723e */ /* 0x000fe200000010ff */
[----:B------:R-:W-:Y:S01]  /*3290*/  @!P5 FMUL R67, R67, 0.5 ;  /* 0x3f0000004343d820 */ /* 0x000fe20000400000 */
[----:B------:R-:W4:Y:S01]  /*32a0*/  MUFU.EX2 R127, R63 ;  /* 0x0000003f007f7308 */ /* 0x000f220000000800 */
[----:B--2---:R-:W-:Y:S01]  /*32b0*/  @!P3 FMUL R26, R26, R26 ;  /* 0x0000001a1a1ab220 */ /* 0x004fe20000400000 */
[----:B------:R-:W-:Y:S01]  /*32c0*/  FSETP.GEU.AND P3, PT, R59, -126, PT ;  /* 0xc2fc00003b00780b */ /* 0x000fe20003f6e000 */
[----:B------:R-:W-:Y:S01]  /*32d0*/  UISETP.NE.AND UP0, UPT, UR5, 0x5, UPT ;  /* 0x000000050500788c */ /* 0x000fe2000bf05270 */
[----:B-1----:R-:W-:Y:S01]  /*32e0*/  FADD R7, R31, R36 ;  /* 0x000000241f077221 */ /* 0x002fe20000000000 */
[----:B------:R-:W-:-:S02]  /*32f0*/  F2FP.BF16.F32.PACK_AB R150, R150, R27 ;  /* 0x0000001b9696723e */ /* 0x000fc400000010ff */
[----:B------:R-:W-:Y:S01]  /*3300*/  @!P1 FMUL R74, R74, 0.5 ;  /* 0x3f0000004a4a9820 */ /* 0x000fe20000400000 */
[----:B------:R-:W1:Y:S01]  /*3310*/  MUFU.EX2 R62, R62 ;  /* 0x0000003e003e7308 */ /* 0x000e620000000800 */
[----:B---3--:R-:W-:Y:S01]  /*3320*/  @!P6 FMUL R54, R54, R54 ;  /* 0x000000363636e220 */ /* 0x008fe20000400000 */
[----:B------:R-:W-:Y:S01]  /*3330*/  FSETP.GEU.AND P6, PT, R66, -126, PT ;  /* 0xc2fc00004200780b */ /* 0x000fe20003fce000 */
[----:B------:R-:W-:Y:S01]  /*3340*/  USEL UR6, URZ, 0x1, UP0 ;  /* 0x000000013f067887 */ /* 0x000fe20008000000 */
[----:B------:R-:W-:Y:S01]  /*3350*/  F2FP.BF16.F32.PACK_AB R141, R10, R141 ;  /* 0x0000008d0a8d723e */ /* 0x000fe200000010ff */
[----:B------:R-:W-:Y:S02]  /*3360*/  USEL UR5, UR5, URZ, UP0 ;  /* 0x0000003f05057287 */ /* 0x000fe40008000000 */
[----:B------:R-:W-:Y:S01]  /*3370*/  @!P3 FMUL R59, R59, 0.5 ;  /* 0x3f0000003b3bb820 */ /* 0x000fe20000400000 */
[----:B------:R-:W2:Y:S01]  /*3380*/  MUFU.EX2 R121, R67 ;  /* 0x0000004300797308 */ /* 0x000ea20000000800 */
[----:B----4-:R-:W-:Y:S01]  /*3390*/  @!P4 FMUL R127, R127, R127 ;  /* 0x0000007f7f7fc220 */ /* 0x010fe20000400000 */
[----:B------:R-:W-:-:S02]  /*33a0*/  FSETP.GEU.AND P4, PT, R82, -126, PT ;  /* 0xc2fc00005200780b */ /* 0x000fc40003f8e000 */
[----:B------:R-:W-:-:S03]  /*33b0*/  LOP3.LUT R23, R23, UR6, RZ, 0x3c, !PT ;  /* 0x0000000617177c12 */ /* 0x000fc6000f8e3cff */
[----:B------:R-:W-:Y:S01]  /*33c0*/  @!P6 FMUL R66, R66, 0.5 ;  /* 0x3f0000004242e820 */ /* 0x000fe20000400000 */
[----:B------:R-:W3:Y:S01]  /*33d0*/  MUFU.EX2 R125, R59 ;  /* 0x0000003b007d7308 */ /* 0x000ee20000000800 */
[----:B-1----:R-:W-:Y:S01]  /*33e0*/  @!P2 FMUL R62, R62, R62 ;  /* 0x0000003e3e3ea220 */ /* 0x002fe20000400000 */
[----:B------:R-:W-:-:S05]  /*33f0*/  FSETP.GEU.AND P2, PT, R75, -126, PT ;  /* 0xc2fc00004b00780b */ /* 0x000fca0003f4e000 */
[----:B------:R-:W-:Y:S01]  /*3400*/  @!P4 FMUL R82, R82, 0.5 ;  /* 0x3f0000005252c820 */ /* 0x000fe20000400000 */
[----:B------:R-:W1:Y:S01]  /*3410*/  MUFU.EX2 R74, R74 ;  /* 0x0000004a004a7308 */ /* 0x000e620000000800 */
[----:B--2---:R-:W-:Y:S01]  /*3420*/  @!P5 FMUL R121, R121, R121 ;  /* 0x000000797979d220 */ /* 0x004fe20000400000 */
[----:B------:R-:W-:-:S03]  /*3430*/  FSETP.GEU.AND P5, PT, R83, -126, PT ;  /* 0xc2fc00005300780b */ /* 0x000fc60003fae000 */
[----:B------:R-:W-:Y:S02]  /*3440*/  FADD R42, R14, R121 ;  /* 0x000000790e2a7221 */ /* 0x000fe40000000000 */
[----:B------:R-:W-:Y:S01]  /*3450*/  @!P2 FMUL R75, R75, 0.5 ;  /* 0x3f0000004b4ba820 */ /* 0x000fe20000400000 */
[----:B------:R-:W2:Y:S01]  /*3460*/  MUFU.EX2 R66, R66 ;  /* 0x0000004200427308 */ /* 0x000ea20000000800 */
[----:B---3--:R-:W-:Y:S01]  /*3470*/  @!P3 FMUL R125, R125, R125 ;  /* 0x0000007d7d7db220 */ /* 0x008fe20000400000 */
[----:B------:R-:W-:-:S03]  /*3480*/  FSETP.GEU.AND P3, PT, R70, -126, PT ;  /* 0xc2fc00004600780b */ /* 0x000fc60003f6e000 */
[----:B------:R-:W-:Y:S01]  /*3490*/  FADD R35, R10, R125 ;  /* 0x0000007d0a237221 */ /* 0x000fe20000000000 */
[----:B------:R-:W-:Y:S01]  /*34a0*/  F2FP.BF16.F32.PACK_AB R125, R125, R58 ;  /* 0x0000003a7d7d723e */ /* 0x000fe200000010ff */
[----:B------:R-:W-:Y:S01]  /*34b0*/  @!P5 FMUL R83, R83, 0.5 ;  /* 0x3f0000005353d820 */ /* 0x000fe20000400000 */
[----:B------:R-:W3:Y:S01]  /*34c0*/  MUFU.EX2 R145, R75 ;  /* 0x0000004b00917308 */ /* 0x000ee20000000800 */
[----:B-1----:R-:W-:Y:S01]  /*34d0*/  @!P1 FMUL R74, R74, R74 ;  /* 0x0000004a4a4a9220 */ /* 0x002fe20000400000 */
[----:B------:R-:W-:-:S03]  /*34e0*/  FSETP.GEU.AND P1, PT, R78, -126, PT ;  /* 0xc2fc00004e00780b */ /* 0x000fc60003f2e000 */
[----:B------:R-:W-:Y:S01]  /*34f0*/  FADD R47, R133, R74 ;  /* 0x0000004a852f7221 */ /* 0x000fe20000000000 */
[----:B------:R-:W-:Y:S01]  /*3500*/  F2FP.BF16.F32.PACK_AB R133, R24, R133 ;  /* 0x000000851885723e */ /* 0x000fe200000010ff */
[----:B------:R-:W-:Y:S01]  /*3510*/  @!P3 FMUL R70, R70, 0.5 ;  /* 0x3f0000004646b820 */ /* 0x000fe20000400000 */
[----:B------:R-:W1:Y:S01]  /*3520*/  MUFU.EX2 R82, R82 ;  /* 0x0000005200527308 */ /* 0x000e620000000800 */
[----:B--2---:R-:W-:Y:S01]  /*3530*/  @!P6 FMUL R66, R66, R66 ;  /* 0x000000424242e220 */ /* 0x004fe20000400000 */
[----:B------:R-:W-:Y:S01]  /*3540*/  FSETP.GEU.AND P6, PT, R71, -126, PT ;  /* 0xc2fc00004700780b */ /* 0x000fe20003fce000 */
[----:B------:R-:W-:Y:S01]  /*3550*/  FADD R46, R32, R47 ;  /* 0x0000002f202e7221 */ /* 0x000fe20000000000 */
[----:B------:R-:W-:Y:S01]  /*3560*/  FADD R32, R12, R127 ;  /* 0x0000007f0c207221 */ /* 0x000fe20000000000 */
[----:B------:R-:W-:Y:S01]  /*3570*/  FADD R40, R137, R66 ;  /* 0x0000004289287221 */ /* 0x000fe20000000000 */
[----:B------:R-:W-:Y:S01]  /*3580*/  F2FP.BF16.F32.PACK_AB R137, R14, R137 ;  /* 0x000000890e89723e */ /* 0x000fe200000010ff */
[----:B------:R-:W-:Y:S01]  /*3590*/  @!P1 FMUL R78, R78, 0.5 ;  /* 0x3f0000004e4e9820 */ /* 0x000fe20000400000 */
[----:B------:R-:W2:Y:S01]  /*35a0*/  MUFU.EX2 R149, R83 ;  /* 0x0000005300957308 */ /* 0x000ea20000000800 */
[----:B---3--:R-:W-:Y:S01]  /*35b0*/  @!P2 FMUL R145, R145, R145 ;  /* 0x000000919191a220 */ /* 0x008fe20000400000 */
[----:B------:R-:W-:-:S02]  /*35c0*/  FSETP.GEU.AND P2, PT, R79, -126, PT ;  /* 0xc2fc00004f00780b */ /* 0x000fc40003f4e000 */
[----:B------:R-:W-:Y:S01]  /*35d0*/  F2FP.BF16.F32.PACK_AB R127, R127, R62 ;  /* 0x0000003e7f7f723e */ /* 0x000fe200000010ff */
[----:B------:R-:W-:Y:S01]  /*35e0*/  FADD R44, R24, R145 ;  /* 0x00000091182c7221 */ /* 0x000fe20000000000 */
[----:B------:R-:W-:Y:S01]  /*35f0*/  F2FP.BF16.F32.PACK_AB R121, R121, R66 ;  /* 0x000000427979723e */ /* 0x000fe200000010ff */
[----:B------:R-:W-:Y:S01]  /*3600*/  @!P6 FMUL R71, R71, 0.5 ;  /* 0x3f0000004747e820 */ /* 0x000fe20000400000 */
[----:B------:R-:W3:Y:S01]  /*3610*/  MUFU.EX2 R70, R70 ;  /* 0x0000004600467308 */ /* 0x000ee20000000800 */
[----:B-1----:R-:W-:Y:S01]  /*3620*/  @!P4 FMUL R82, R82, R82 ;  /* 0x000000525252c220 */ /* 0x002fe20000400000 */
[----:B------:R-:W-:Y:S01]  /*3630*/  FSETP.GEU.AND P4, PT, R86, -126, PT ;  /* 0xc2fc00005600780b */ /* 0x000fe20003f8e000 */
[----:B------:R-:W-:Y:S01]  /*3640*/  FADD R48, R35, R44 ;  /* 0x0000002c23307221 */ /* 0x000fe20000000000 */
[----:B------:R-:W-:Y:S01]  /*3650*/  F2FP.BF16.F32.PACK_AB R145, R145, R74 ;  /* 0x0000004a9191723e */ /* 0x000fe200000010ff */
[----:B------:R-:W-:Y:S01]  /*3660*/  FADD R51, R129, R82 ;  /* 0x0000005281337221 */ /* 0x000fe20000000000 */
[----:B------:R-:W-:Y:S01]  /*3670*/  F2FP.BF16.F32.PACK_AB R129, R28, R129 ;  /* 0x000000811c81723e */ /* 0x000fe200000010ff */
[----:B------:R-:W-:Y:S01]  /*3680*/  @!P2 FMUL R79, R79, 0.5 ;  /* 0x3f0000004f4fa820 */ /* 0x000fe20000400000 */
[----:B------:R-:W1:Y:S01]  /*3690*/  MUFU.EX2 R123, R71 ;  /* 0x00000047007b7308 */ /* 0x000e620000000800 */
[----:B--2---:R-:W-:Y:S01]  /*36a0*/  @!P5 FMUL R149, R149, R149 ;  /* 0x000000959595d220 */ /* 0x004fe20000400000 */
[----:B------:R-:W-:Y:S01]  /*36b0*/  FSETP.GEU.AND P5, PT, R3, -126, PT ;  /* 0xc2fc00000300780b */ /* 0x000fe20003fae000 */
[----:B------:R-:W-:-:S02]  /*36c0*/  FADD R59, R40, R51 ;  /* 0x00000033283b7221 */ /* 0x000fc40000000000 */
[----:B------:R-:W-:Y:S01]  /*36d0*/  FADD R55, R28, R149 ;  /* 0x000000951c377221 */ /* 0x000fe20000000000 */
[----:B------:R-:W-:Y:S01]  /*36e0*/  F2FP.BF16.F32.PACK_AB R149, R149, R82 ;  /* 0x000000529595723e */ /* 0x000fe200000010ff */
[----:B------:R-:W-:Y:S01]  /*36f0*/  @!P4 FMUL R86, R86, 0.5 ;  /* 0x3f0000005656c820 */ /* 0x000fe20000400000 */
[----:B------:R-:W2:Y:S01]  /*3700*/  MUFU.EX2 R78, R78 ;  /* 0x0000004e004e7308 */ /* 0x000ea20000000800 */
[----:B---3--:R-:W-:Y:S01]  /*3710*/  @!P3 FMUL R70, R70, R70 ;  /* 0x000000464646b220 */ /* 0x008fe20000400000 */
[----:B------:R-:W-:Y:S01]  /*3720*/  FADD R55, R42, R55 ;  /* 0x000000372a377221 */ /* 0x000fe20000000000 */
[----:B------:R-:W-:Y:S02]  /*3730*/  FADD R46, R46, R59 ;  /* 0x0000003b2e2e7221 */ /* 0x000fe40000000000 */
[----:B------:R-:W-:Y:S01]  /*3740*/  FADD R35, R139, R70 ;  /* 0x000000468b237221 */ /* 0x000fe20000000000 */
[----:B------:R-:W-:Y:S01]  /*3750*/  FADD R48, R48, R55 ;  /* 0x0000003730307221 */ /* 0x000fe20000000000 */
[----:B------:R-:W-:Y:S01]  /*3760*/  @!P5 FMUL R3, R3, 0.5 ;  /* 0x3f0000000303d820 */ /* 0x000fe20000400000 */
[----:B------:R-:W3:Y:S01]  /*3770*/  MUFU.EX2 R147, R79 ;  /* 0x0000004f00937308 */ /* 0x000ee20000000800 */
[----:B-1----:R-:W-:Y:S01]  /*3780*/  @!P6 FMUL R123, R123, R123 ;  /* 0x0000007b7b7be220 */ /* 0x002fe20000400000 */
[----:B------:R-:W-:-:S03]  /*3790*/  F2FP.BF16.F32.PACK_AB R139, R20, R139 ;  /* 0x0000008b148b723e */ /* 0x000fc600000010ff */
[----:B------:R-:W-:Y:S01]  /*37a0*/  FADD R40, R20, R123 ;  /* 0x0000007b14287221 */ /* 0x000fe20000000000 */
[----:B------:R-:W-:Y:S02]  /*37b0*/  F2FP.BF16.F32.PACK_AB R123, R123, R70 ;  /* 0x000000467b7b723e */ /* 0x000fe400000010ff */
[----:B------:R-:W1:Y:S01]  /*37c0*/  MUFU.EX2 R151, R86 ;  /* 0x0000005600977308 */ /* 0x000e620000000800 */
[----:B--2---:R-:W-:-:S04]  /*37d0*/  @!P1 FMUL R78, R78, R78 ;  /* 0x0000004e4e4e9220 */ /* 0x004fc80000400000 */
[----:B------:R-:W-:Y:S01]  /*37e0*/  FADD R42, R135, R78 ;  /* 0x0000004e872a7221 */ /* 0x000fe20000000000 */
[----:B------:R-:W-:Y:S02]  /*37f0*/  F2FP.BF16.F32.PACK_AB R135, R26, R135 ;  /* 0x000000871a87723e */ /* 0x000fe400000010ff */
[----:B------:R2:W4:Y:S01]  /*3800*/  MUFU.EX2 R8, R3 ;  /* 0x0000000300087308 */ /* 0x0005220000000800 */
[----:B---3--:R-:W-:-:S04]  /*3810*/  @!P2 FMUL R147, R147, R147 ;  /* 0x000000939393a220 */ /* 0x008fc80000400000 */
[----:B------:R-:W-:Y:S01]  /*3820*/  FADD R47, R26, R147 ;  /* 0x000000931a2f7221 */ /* 0x000fe20000000000 */
[----:B------:R-:W-:Y:S01]  /*3830*/  F2FP.BF16.F32.PACK_AB R147, R147, R78 ;  /* 0x0000004e9393723e */ /* 0x000fe200000010ff */
[----:B-1----:R-:W-:Y:S01]  /*3840*/  @!P4 FMUL R151, R151, R151 ;  /* 0x000000979797c220 */ /* 0x002fe20000400000 */
[----:B--2---:R-:W-:Y:S01]  /*3850*/  FADD R3, R143, R62 ;  /* 0x0000003e8f037221 */ /* 0x004fe20000000000 */
[----:B------:R-:W-:Y:S01]  /*3860*/  FADD R32, R32, R47 ;  /* 0x0000002f20207221 */ /* 0x000fe20000000000 */
[----:B------:R-:W-:Y:S01]  /*3870*/  F2FP.BF16.F32.PACK_AB R143, R12, R143 ;  /* 0x0000008f0c8f723e */ /* 0x000fe200000010ff */
[----:B------:R-:W-:Y:S01]  /*3880*/  FADD R44, R54, R151 ;  /* 0x00000097362c7221 */ /* 0x000fe20000000000 */
[----:B------:R-:W-:Y:S01]  /*3890*/  FADD R3, R3, R42 ;  /* 0x0000002a03037221 */ /* 0x000fe20000000000 */
[----:B----4-:R-:W-:Y:S02]  /*38a0*/  @!P5 FMUL R8, R8, R8 ;  /* 0x000000080808d220 */ /* 0x010fe40000400000 */
[----:B------:R-:W-:-:S02]  /*38b0*/  FADD R44, R35, R44 ;  /* 0x0000002c232c7221 */ /* 0x000fc40000000000 */
[----:B------:R-:W-:Y:S02]  /*38c0*/  FADD R51, R131, R8 ;  /* 0x0000000883337221 */ /* 0x000fe40000000000 */
[----:B------:R-:W-:Y:S01]  /*38d0*/  FADD R3, R3, R44 ;  /* 0x0000002c03037221 */ /* 0x000fe20000000000 */
[----:B------:R-:W-:Y:S01]  /*38e0*/  F2FP.BF16.F32.PACK_AB R131, R131, R54 ;  /* 0x000000368383723e */ /* 0x000fe200000010ff */
[----:B------:R-:W-:Y:S02]  /*38f0*/  FADD R51, R40, R51 ;  /* 0x0000003328337221 */ /* 0x000fe40000000000 */
[----:B------:R-:W-:Y:S02]  /*3900*/  FADD R3, R46, R3 ;  /* 0x000000032e037221 */ /* 0x000fe40000000000 */
[----:B------:R-:W-:-:S04]  /*3910*/  FADD R51, R32, R51 ;  /* 0x0000003320337221 */ /* 0x000fc80000000000 */
[----:B------:R-:W-:-:S04]  /*3920*/  FADD R48, R48, R51 ;  /* 0x0000003330307221 */ /* 0x000fc80000000000 */
[----:B------:R-:W-:Y:S01]  /*3930*/  FADD R3, R3, R48 ;  /* 0x0000003003037221 */ /* 0x000fe20000000000 */
[----:B------:R-:W-:Y:S06]  /*3940*/  @!P0 BRA `(.L_x_21) ;  /* 0x0000000000048947 */ /* 0x000fec0003800000 */
[----:B------:R-:W-:Y:S01]  /*3950*/  BPT.TRAP 0x1 ;  /* 0x000000040000795c */ /* 0x000fe20000300000 */
.L_x_21:
[----:B------:R-:W-:Y:S01]  /*3960*/  ULEA UR6, UR5, UR4, 0x3 ;  /* 0x0000000405067291 */ /* 0x000fe2000f8e183f */
[----:B------:R-:W-:Y:S01]  /*3970*/  SHF.L.U32 R9, R23, 0x1f, RZ ;  /* 0x0000001f17097819 */ /* 0x000fe200000006ff */
[----:B------:R-:W-:-:S07]  /*3980*/  ULOP3.LUT UR46, UR46, 0x4000000, URZ, 0xfc, !UPT ;  /* 0x040000002e2e7892 */ /* 0x000fce000f8efc3f */
[----:B------:R-:W1:Y:S02]  /*3990*/  SYNCS.PHASECHK.TRANS64.TRYWAIT P1, [UR6+0x4c400], R9 ;  /* 0x04c40009ff0075a7 */ /* 0x000e640008020146 */
[----:B-1----:R-:W-:Y:S05]  /*39a0*/  @!P1 BRA `(.L_x_22) ;  /* 0x00000078008c9947 */ /* 0x002fea0003800000 */
.L_x_120:
[----:B------:R-:W-:Y:S01]  /*39b0*/  UIMAD UR10, UR5, 0xc00, UR46 ;  /* 0x00000c00050a78a4 */ /* 0x000fe2000f8e022e */
[----:B------:R-:W-:Y:S01]  /*39c0*/  WARPGROUP.ARRIVE ;  /* 0x00000000000079c5 */ /* 0x000fe20000000000 */
[----:B------:R-:W-:Y:S01]  /*39d0*/  UMOV UR7, 0x40000040 ;  /* 0x4000004000077882 */ /* 0x000fe20000000000 */
[----:B------:R-:W-:-:S04]  /*39e0*/  F2FP.BF16.F32.PACK_AB R151, R8, R151 ;  /* 0x000000970897723e */ /* 0x000fc800000010ff */
[----:B------:R-:W-:Y:S02]  /*39f0*/  UMOV UR6, UR10 ;  /* 0x0000000a00067c82 */ /* 0x000fe40008000000 */
[----:B------:R-:W-:Y:S01]  /*3a00*/  HGMMA.64x192x16.F32.BF16 R24, R140, gdesc[UR4].tnspB, RZ, !UPT, gsb0 ;  /* 0x42e000048c187df0 */ /* 0x000fe2000c0018ff */
[----:B------:R-:W-:Y:S01]  /*3a10*/  UIADD3 UR6, UR10, 0x80, URZ ;  /* 0x000000800a067890 */ /* 0x000fe2000fffe03f */
[----:B------:R-:W-:Y:S01]  /*3a20*/  UMOV UR7, 0x40000040 ;  /* 0x4000004000077882 */ /* 0x000fe20000000000 */
[----:B------:R-:W-:Y:S02]  /*3a30*/  WARPGROUP.DEPBAR.LE gsb0, 0x0 ;  /* 0x00008000000079c5 */ /* 0x000fe40000010000 */
[----:B------:R-:W-:-:S15]  /*3a40*/  WARPGROUP.ARRIVE ;  /* 0x00000000000079c5 */ /* 0x000fde0000000000 */
[----:B------:R-:W-:Y:S01]  /*3a50*/  HGMMA.64x192x16.F32.BF16 R24, R136, gdesc[UR4].tnspB, R24, gsb0 ;  /* 0x42e0000488187df0 */ /* 0x000fe20008001818 */
        /* <DEDUP_REMOVED lines=29> */
[----:B------:R-:W-:Y:S03]  /*3c30*/  HGMMA.64x192x16.F32.BF16 R24, R148, gdesc[UR4].tnspB, R24, gsb0 ;  /* 0x42e0000494187df0 */ /* 0x000fe60008001818 */
[----:B------:R-:W-:Y:S02]  /*3c40*/  WARPGROUP.DEPBAR.LE gsb0, 0x0 ;  /* 0x00008000000079c5 */ /* 0x000fe40000010000 */
[----:B------:R-:W-:Y:S05]  /*3c50*/  @!P0 BRA `(.L_x_23) ;  /* 0x0000000000048947 */ /* 0x000fea0003800000 */
[----:B------:R-:W-:Y:S01]  /*3c60*/  BPT.TRAP 0x1 ;  /* 0x000000040000795c */ /* 0x000fe20000300000 */
.L_x_23:
[----:B------:R-:W-:Y:S01]  /*3c70*/  R2UR UR6, R18 ;  /* 0x00000000120672ca */ /* 0x000fe200000e0000 */
[----:B------:R-:W-:-:S04]  /*3c80*/  UIADD3 UR48, UR48, 0x4c428, URZ ;  /* 0x0004c42830307890 */ /* 0x000fc8000fffe03f */
[----:B------:R-:W-:-:S08]  /*3c90*/  UPRMT UR48, URZ, 0x654, UR48 ;  /* 0x000006543f307896 */ /* 0x000fd00008000030 */
[----:B------:R-:W-:Y:S01]  /*3ca0*/  UISETP.GT.U32.AND UP0, UPT, UR6, 0x1, UPT ;  /* 0x000000010600788c */ /* 0x000fe2000bf04070 */
[----:B------:R-:W-:Y:S05]  /*3cb0*/  SYNCS.ARRIVE.TRANS64.RED.A1T0 RZ, [UR48], RZ ;  /* 0x000000ffffff79a7 */ /* 0x000fea0008100430 */
[----:B------:R-:W-:-:S13]  /*3cc0*/  PLOP3.LUT P1, PT, PT, PT, UP0, 0x80, 0x0 ;  /* 0x000000000000781c */ /* 0x000fda0003f2f008 */
[----:B------:R-:W-:Y:S05]  /*3cd0*/  @P1 BRA `(.L_x_24) ;  /* 0x0000000000041947 */ /* 0x000fea0003800000 */
[----:B------:R-:W-:Y:S01]  /*3ce0*/  BPT.TRAP 0x1 ;  /* 0x000000040000795c */ /* 0x000fe20000300000 */
.L_x_24:
[----:B------:R-:W2:Y:S01]  /*3cf0*/  LDC R8, c[0x0][0x28c] ;  /* 0x0000a300ff087b82 */ /* 0x000ea20000000800 */
[----:B------:R-:W-:-:S04]  /*3d00*/  UIADD3 UR45, UR5, 0x1, URZ ;  /* 0x00000001052d7890 */ /* 0x000fc8000fffe03f */
[----:B------:R-:W-:-:S04]  /*3d10*/  UISETP.NE.AND UP0, UPT, UR45, 0x5, UPT ;  /* 0x000000052d00788c */ /* 0x000fc8000bf05270 */
[----:B------:R-:W-:Y:S02]  /*3d20*/  USEL UR6, URZ, 0x1, UP0 ;  /* 0x000000013f067887 */ /* 0x000fe40008000000 */
[----:B------:R-:W-:-:S04]  /*3d30*/  USEL UR45, UR45, URZ, UP0 ;  /* 0x0000003f2d2d7287 */ /* 0x000fc80008000000 */
[----:B------:R-:W-:Y:S02]  /*3d40*/  LOP3.LUT R23, R23, UR6, RZ, 0x3c, !PT ;  /* 0x0000000617177c12 */ /* 0x000fe4000f8e3cff */
[----:B--2---:R-:W-:-:S13]  /*3d50*/  ISETP.GE.AND P2, PT, R8, 0x81, PT ;  /* 0x000000810800780c */ /* 0x004fda0003f46270 */
[----:B------:R-:W-:Y:S05]  /*3d60*/  @!P2 BRA `(.L_x_25) ;  /* 0x000000300014a947 */ /* 0x000fea0003800000 */
[----:B------:R-:W-:Y:S01]  /*3d70*/  IADD3 R8, R8, 0x7f, RZ ;  /* 0x0000007f08087810 */ /* 0x000fe20007ffe0ff */
[----:B------:R-:W-:Y:S01]  /*3d80*/  ULDC UR6, c[0x0][0x604] ;  /* 0x0001810000067ab9 */ /* 0x000fe20000000800 */
[----:B------:R-:W-:Y:S02]  /*3d90*/  MOV R11, R6 ;  /* 0x00000006000b7202 */ /* 0x000fe40000000f00 */
[----:B-1----:R-:W-:-:S04]  /*3da0*/  SHF.R.S32.HI R9, RZ, 0x1f, R8 ;  /* 0x0000001fff097819 */ /* 0x002fc80000011408 */
[----:B------:R-:W-:Y:S02]  /*3db0*/  LEA.HI R8, R9, R8, RZ, 0x7 ;  /* 0x0000000809087211 */ /* 0x000fe400078f38ff */
[----:B------:R-:W-:Y:S02]  /*3dc0*/  MOV R9, R0 ;  /* 0x0000000000097202 */ /* 0x000fe40000000f00 */
[----:B------:R-:W-:-:S07]  /*3dd0*/  SHF.R.S32.HI R8, RZ, 0x7, R8 ;  /* 0x00000007ff087819 */ /* 0x000fce0000011408 */
.L_x_36:
[----:B-1----:R-:W-:Y:S05]  /*3de0*/  @!P0 BRA `(.L_x_26) ;  /* 0x0000000000048947 */ /* 0x002fea0003800000 */
[----:B------:R-:W-:Y:S01]  /*3df0*/  BPT.TRAP 0x1 ;  /* 0x000000040000795c */ /* 0x000fe20000300000 */
.L_x_26:
[----:B------:R-:W1:Y:S01]  /*3e00*/  S2UR UR7, SR_CgaCtaId ;  /* 0x00000000000779c3 */ /* 0x000e620000008800 */
[----:B------:R-:W-:Y:S01]  /*3e10*/  UMOV UR4, 0x400 ;  /* 0x0000040000047882 */ /* 0x000fe20000000000 */
[----:B------:R-:W-:Y:S01]  /*3e20*/  SHF.L.U32 R0, R23, 0x1f, RZ ;  /* 0x0000001f17007819 */ /* 0x000fe200000006ff */
[----:B-1----:R-:W-:-:S04]  /*3e30*/  ULEA UR4, UR7, UR4, 0x18 ;  /* 0x0000000407047291 */ /* 0x002fc8000f8ec03f */
[----:B------:R-:W-:-:S09]  /*3e40*/  ULEA UR7, UR45, UR4, 0x3 ;  /* 0x000000042d077291 */ /* 0x000fd2000f8e183f */
[----:B------:R-:W1:Y:S02]  /*3e50*/  SYNCS.PHASECHK.TRANS64.TRYWAIT P2, [UR7+0x4c400], R0 ;  /* 0x04c40000ff0075a7 */ /* 0x000e640008040147 */
[----:B-1----:R-:W-:Y:S05]  /*3e60*/  @!P2 BRA `(.L_x_27) ;  /* 0x000000740074a947 */ /* 0x002fea0003800000 */
.L_x_121:
[----:B------:R-:W-:Y:S01]  /*3e70*/  R2UR UR48, R4 ;  /* 0x00000000043072ca */ /* 0x000fe200000e0000 */
[----:B------:R-:W-:Y:S01]  /*3e80*/  UIMAD UR7, UR45, 0xc00, UR47 ;  /* 0x00000c002d0778a4 */ /* 0x000fe2000f8e022f */
[----:B------:R-:W-:Y:S01]  /*3e90*/  R2UR UR49, R5 ;  /* 0x00000000053172ca */ /* 0x000fe200000e0000 */
[----:B------:R-:W-:Y:S01]  /*3ea0*/  WARPGROUP.ARRIVE ;  /* 0x00000000000079c5 */ /* 0x000fe20000000000 */
[----:B------:R-:W-:Y:S01]  /*3eb0*/  UMOV UR51, 0x40000040 ;  /* 0x4000004000337882 */ /* 0x000fe20000000000 */
[----:B------:R-:W-:Y:S01]  /*3ec0*/  UIADD3 UR10, UR7, 0x4, URZ ;  /* 0x00000004070a7890 */ /* 0x000fe2000fffe03f */
[----:B------:R-:W-:Y:S02]  /*3ed0*/  UMOV UR11, 0x40000040 ;  /* 0x40000040000b7882 */ /* 0x000fe40000000000 */
[----:B------:R-:W-:Y:S01]  /*3ee0*/  UMOV UR50, UR7 ;  /* 0x0000000700327c82 */ /* 0x000fe20008000000 */
[----:B------:R-:W-:Y:S01]  /*3ef0*/  UIADD3 UR14, UR7, 0x6, URZ ;  /* 0x00000006070e7890 */ /* 0x000fe2000fffe03f */
[----:B------:R-:W-:Y:S01]  /*3f00*/  UMOV UR15, 0x40000040 ;  /* 0x40000040000f7882 */ /* 0x000fe20000000000 */
[----:B------:R-:W-:Y:S01]  /*3f10*/  UIADD3 UR18, UR7, 0x400, URZ ;  /* 0x0000040007127890 */ /* 0x000fe2000fffe03f */
[----:B------:R-:W-:-:S03]  /*3f20*/  UMOV UR19, 0x40000040 ;  /* 0x4000004000137882 */ /* 0x000fc60000000000 */
[----:B------:R-:W-:Y:S01]  /*3f30*/  HGMMA.64x128x16.F32.BF16 R120, gdesc[UR48], RZ, !UPT, gsb0 ;  /* 0x01e00000307879f0 */ /* 0x000fe2000c0018ff */
[----:B------:R-:W-:Y:S01]  /*3f40*/  UIADD3 UR50, UR7, 0x2, URZ ;  /* 0x0000000207327890 */ /* 0x000fe2000fffe03f */
[----:B------:R-:W-:Y:S01]  /*3f50*/  UMOV UR48, UR56 ;  /* 0x0000003800307c82 */ /* 0x000fe20008000000 */
[----:B------:R-:W-:Y:S01]  /*3f60*/  UMOV UR49, UR57 ;  /* 0x0000003900317c82 */ /* 0x000fe20008000000 */
[----:B------:R-:W-:Y:S01]  /*3f70*/  UMOV UR51, 0x40000040 ;  /* 0x4000004000337882 */ /* 0x000fe20000000000 */
[----:B------:R-:W-:Y:S01]  /*3f80*/  UIADD3 UR22, UR7, 0x402, URZ ;  /* 0x0000040207167890 */ /* 0x000fe2000fffe03f */
        /* <DEDUP_REMOVED lines=11> */
[----:B------:R-:W-:-:S02]  /*4040*/  WARPGROUP.DEPBAR.LE gsb0, 0x0 ;  /* 0x00008000000079c5 */ /* 0x000fc40000010000 */
[----:B------:R-:W-:-:S06]  /*4050*/  WARPGROUP.ARRIVE ;  /* 0x00000000000079c5 */ /* 0x000fcc0000000000 */
[----:B------:R-:W-:Y:S01]  /*4060*/  HGMMA.64x128x16.F32.BF16 R120, gdesc[UR48], R120, gsb0 ;  /* 0x01e00000307879f0 */ /* 0x000fe20008001878 */
[----:B------:R-:W-:Y:S01]  /*4070*/  UIADD3 UR50, UR7, 0x806, URZ ;  /* 0x0000080607327890 */ /* 0x000fe2000fffe03f */
[----:B------:R-:W-:Y:S01]  /*4080*/  UMOV UR48, UR52 ;  /* 0x0000003400307c82 */ /* 0x000fe20008000000 */
[----:B------:R-:W-:Y:S01]  /*4090*/  UMOV UR49, UR53 ;  /* 0x0000003500317c82 */ /* 0x000fe20008000000 */
[----:B------:R-:W-:Y:S01]  /*40a0*/  UMOV UR51, 0x40000040 ;  /* 0x4000004000337882 */ /* 0x000fe20000000000 */
[----:B------:R-:W-:-:S04]  /*40b0*/  UIADD3 UR7, UR45, 0x1, URZ ;  /* 0x000000012d077890 */ /* 0x000fc8000fffe03f */
[----:B------:R-:W-:-:S04]  /*40c0*/  UISETP.NE.AND UP0, UPT, UR7, 0x5, UPT ;  /* 0x000000050700788c */ /* 0x000fc8000bf05270 */
[----:B------:R-:W-:Y:S01]  /*40d0*/  USEL UR7, UR7, URZ, UP0 ;  /* 0x0000003f07077287 */ /* 0x000fe20008000000 */
[----:B------:R-:W-:Y:S02]  /*40e0*/  WARPGROUP.DEPBAR.LE gsb0, 0x0 ;  /* 0x00008000000079c5 */ /* 0x000fe40000010000 */
[----:B------:R-:W-:-:S06]  /*40f0*/  WARPGROUP.ARRIVE ;  /* 0x00000000000079c5 */ /* 0x000fcc0000000000 */
[----:B------:R-:W-:Y:S01]  /*4100*/  HGMMA.64x128x16.F32.BF16 R120, gdesc[UR8], R120, gsb0 ;  /* 0x01e00000087879f0 */ /* 0x000fe20008001878 */
[----:B------:R-:W-:-:S06]  /*4110*/  USEL UR10, URZ, 0x1, UP0 ;  /* 0x000000013f0a7887 */ /* 0x000fcc0008000000 */
[----:B------:R-:W-:Y:S01]  /*4120*/  LOP3.LUT R23, R23, UR10, RZ, 0x3c, !PT ;  /* 0x0000000a17177c12 */ /* 0x000fe2000f8e3cff */
        /* <DEDUP_REMOVED lines=28> */
[----:B------:R-:W-:Y:S05]  /*42f0*/  @!P0 BRA `(.L_x_28) ;  /* 0x0000000000048947 */ /* 0x000fea0003800000 */
[----:B------:R-:W-:Y:S01]  /*4300*/  BPT.TRAP 0x1 ;  /* 0x000000040000795c */ /* 0x000fe20000300000 */
.L_x_28:
[----:B-1----:R-:W-:Y:S01]  /*4310*/  FMNMX R0, R120, R9, !PT ;  /* 0x0000000978007209 */ /* 0x002fe20007800000 */
[----:B------:R-:W-:Y:S01]  /*4320*/  ULEA UR10, UR7, UR4, 0x3 ;  /* 0x00000004070a7291 */ /* 0x000fe2000f8e183f */
[----:B------:R-:W-:Y:S02]  /*4330*/  FMNMX R12, R122, R11, !PT ;  /* 0x0000000b7a0c7209 */ /* 0x000fe40007800000 */
[----:B------:R-:W-:Y:S02]  /*4340*/  FMNMX R13, R121, R0, !PT ;  /* 0x00000000790d7209 */ /* 0x000fe40007800000 */
[----:B------:R-:W-:Y:S02]  /*4350*/  FMNMX R15, R123, R12, !PT ;  /* 0x0000000c7b0f7209 */ /* 0x000fe40007800000 */
[----:B------:R-:W-:Y:S02]  /*4360*/  FMNMX R0, R124, R13, !PT ;  /* 0x0000000d7c007209 */ /* 0x000fe40007800000 */
[----:B------:R-:W-:-:S02]  /*4370*/  FMNMX R12, R126, R15, !PT ;  /* 0x0000000f7e0c7209 */ /* 0x000fc40007800000 */
        /* <DEDUP_REMOVED lines=30> */
[----:B-1----:R-:W-:-:S05]  /*4560*/  FMNMX R13, R6, R13, !PT ;  /* 0x0000000d060d7209 */ /* 0x002fca0007800000 */
[----:B------:R-:W1:Y:S02]  /*4570*/  SHFL.BFLY PT, R0, R13, 0x2, 0x1f ;  /* 0x0c401f000d007f89 */ /* 0x000e6400000e0000 */
[----:B-1----:R-:W-:Y:S02]  /*4580*/  FMNMX R0, R13, R0, !PT ;  /* 0x000000000d007209 */ /* 0x002fe40007800000 */
[----:B------:R-:W-:Y:S02]  /*4590*/  FMNMX R13, R127, R12, !PT ;  /* 0x0000000c7f0d7209 */ /* 0x000fe40007800000 */
[----:B------:R-:W-:Y:S02]  /*45a0*/  FSETP.NEU.AND P2, PT, R0, -INF , PT ;  /* 0xff8000000000780b */ /* 0x000fe40003f4d000 */
[----:B------:R-:W-:Y:S02]  /*45b0*/  FMNMX R6, R130, R13, !PT ;  /* 0x0000000d82067209 */ /* 0x000fe40007800000 */
[----:B------:R-:W-:-:S02]  /*45c0*/  FSEL R10, R0, RZ, P2 ;  /* 0x000000ff000a7208 */ /* 0x000fc40001000000 */
[----:B------:R-:W-:-:S03]  /*45d0*/  FMNMX R13, R131, R6, !PT ;  /* 0x00000006830d7209 */ /* 0x000fc60007800000 */
[----:B------:R-:W-:Y:S01]  /*45e0*/  FMUL R194, R10, UR6 ;  /* 0x000000060ac27c20 */ /* 0x000fe20008400000 */
[----:B------:R-:W-:-:S03]  /*45f0*/  FMNMX R6, R134, R13, !PT ;  /* 0x0000000d86067209 */ /* 0x000fc60007800000 */
[--C-:B------:R-:W-:Y:S01]  /*4600*/  FFMA R120, R120, UR6, -R194.reuse ;  /* 0x0000000678787c23 */ /* 0x100fe200080008c2 */
[--C-:B------:R-:W-:Y:S01]  /*4610*/  FFMA R121, R121, UR6, -R194.reuse ;  /* 0x0000000679797c23 */ /* 0x100fe200080008c2 */
[----:B------:R-:W-:Y:S01]  /*4620*/  FMNMX R13, R135, R6, !PT ;  /* 0x00000006870d7209 */ /* 0x000fe20007800000 */
[--C-:B------:R-:W-:Y:S01]  /*4630*/  FFMA R125, R125, UR6, -R194.reuse ;  /* 0x000000067d7d7c23 */ /* 0x100fe200080008c2 */
        /* <DEDUP_REMOVED lines=17> */
[--C-:B------:R-:W-:Y:S01]  /*4750*/  FFMA R137, R137, UR6, -R194.reuse ;  /* 0x0000000689897c23 */ /* 0x100fe200080008c2 */
[----:B------:R1:W2:Y:S01]  /*4760*/  MUFU.EX2 R191, R120 ;  /* 0x0000007800bf7308 */ /* 0x0002a20000000800 */
[----:B------:R-:W-:Y:S01]  /*4770*/  FMNMX R15, R143, R6, !PT ;  /* 0x000000068f0f7209 */ /* 0x000fe20007800000 */
[----:B------:R-:W-:Y:S01]  /*4780*/  @!P5 FMUL R125, R125, 0.5 ;  /* 0x3f0000007d7dd820 */ /* 0x000fe20000400000 */
[--C-:B------:R-:W-:Y:S01]  /*4790*/  FFMA R20, R149, UR6, -R194.reuse ;  /* 0x0000000695147c23 */ /* 0x100fe200080008c2 */
[----:B------:R-:W-:Y:S01]  /*47a0*/  @!P4 FMUL R124, R124, 0.5 ;  /* 0x3f0000007c7cc820 */ /* 0x000fe20000400000 */
[----:B------:R-:W-:Y:S01]  /*47b0*/  FMNMX R6, R146, R15, !PT ;  /* 0x0000000f92067209 */ /* 0x000fe20007800000 */
[--C-:B------:R-:W-:Y:S01]  /*47c0*/  FFMA R129, R144, UR6, -R194.reuse ;  /* 0x0000000690817c23 */ /* 0x100fe200080008c2 */
[--C-:B------:R-:W-:Y:S01]  /*47d0*/  FFMA R161, R161, UR6, -R194.reuse ;  /* 0x00000006a1a17c23 */ /* 0x100fe200080008c2 */
[----:B------:R-:W3:Y:S01]  /*47e0*/  MUFU.EX2 R121, R121 ;  /* 0x0000007900797308 */ /* 0x000ee20000000800 */
[----:B------:R-:W-:Y:S01]  /*47f0*/  FMNMX R15, R147, R6, !PT ;  /* 0x00000006930f7209 */ /* 0x000fe20007800000 */
[----:B------:R-:W-:Y:S01]  /*4800*/  @!P2 FMUL R128, R128, 0.5 ;  /* 0x3f0000008080a820 */ /* 0x000fe20000400000 */
[--C-:B-1----:R-:W-:Y:S01]  /*4810*/  FFMA R120, R160, UR6, -R194.reuse ;  /* 0x00000006a0787c23 */ /* 0x102fe200080008c2 */
[--C-:B------:R-:W-:Y:S01]  /*4820*/  FFMA R144, R168, UR6, -R194.reuse ;  /* 0x00000006a8907c23 */ /* 0x100fe200080008c2 */
[----:B------:R-:W-:Y:S01]  /*4830*/  FMNMX R6, R150, R15, !PT ;  /* 0x0000000f96067209 */ /* 0x000fe20007800000 */
[----:B------:R-:W-:-:S02]  /*4840*/  FFMA R149, R173, UR6, -R194 ;  /* 0x00000006ad957c23 */ /* 0x000fc400080008c2 */
[----:B------:R1:W4:Y:S01]  /*4850*/  MUFU.EX2 R192, R125 ;  /* 0x0000007d00c07308 */ /* 0x0003220000000800 */
[----:B--2---:R-:W-:Y:S01]  /*4860*/  @!P6 FMUL R191, R191, R191 ;  /* 0x000000bfbfbfe220 */ /* 0x004fe20000400000 */
[----:B------:R-:W-:Y:S02]  /*4870*/  FSETP.GEU.AND P6, PT, R13, -126, PT ;  /* 0xc2fc00000d00780b */ /* 0x000fe40003fce000 */
[----:B------:R-:W-:-:S04]  /*4880*/  FMNMX R15, R151, R6, !PT ;  /* 0x00000006970f7209 */ /* 0x000fc80007800000 */
[----:B------:R2:W5:Y:S01]  /*4890*/  MUFU.EX2 R193, R124 ;  /* 0x0000007c00c17308 */ /* 0x0005620000000800 */
[----:B---3--:R-:W-:Y:S01]  /*48a0*/  @!P3 FMUL R121, R121, R121 ;  /* 0x000000797979b220 */ /* 0x008fe20000400000 */
[----:B------:R-:W-:Y:S01]  /*48b0*/  FSETP.GEU.AND P3, PT, R132, -126, PT ;  /* 0xc2fc00008400780b */ /* 0x000fe20003f6e000 */
[--C-:B-1----:R-:W-:Y:S01]  /*48c0*/  FFMA R125, R148, UR6, -R194.reuse ;  /* 0x00000006947d7c23 */ /* 0x102fe200080008c2 */
[----:B------:R-:W-:Y:S01]  /*48d0*/  FMNMX R6, R154, R15, !PT ;  /* 0x0000000f9a067209 */ /* 0x000fe20007800000 */
[--C-:B------:R-:W-:Y:S01]  /*48e0*/  FFMA R15, R141, UR6, -R194.reuse ;  /* 0x000000068d0f7c23 */ /* 0x100fe200080008c2 */
[--C-:B------:R-:W-:Y:S01]  /*48f0*/  FFMA R148, R176, UR6, -R194.reuse ;  /* 0x00000006b0947c23 */ /* 0x100fe200080008c2 */
[----:B------:R-:W-:Y:S01]  /*4900*/  @!P6 FMUL R13, R13, 0.5 ;  /* 0x3f0000000d0de820 */ /* 0x000fe20000400000 */
[----:B------:R1:W3:Y:S01]  /*4910*/  MUFU.EX2 R190, R128 ;  /* 0x0000008000be7308 */ /* 0x0002e20000000800 */
[----:B----4-:R-:W-:Y:S01]  /*4920*/  @!P5 FMUL R192, R192, R192 ;  /* 0x000000c0c0c0d220 */ /* 0x010fe20000400000 */
[----:B------:R-:W-:Y:S01]  /*4930*/  FSETP.GEU.AND P5, PT, R133, -126, PT ;  /* 0xc2fc00008500780b */ /* 0x000fe20003fae000 */
[--C-:B--2---:R-:W-:Y:S01]  /*4940*/  FFMA R124, R152, UR6, -R194.reuse ;  /* 0x00000006987c7c23 */ /* 0x104fe200080008c2 */
[----:B------:R-:W-:Y:S01]  /*4950*/  FMNMX R21, R155, R6, !PT ;  /* 0x000000069b157209 */ /* 0x000fe20007800000 */
[----:B------:R-:W-:-:S02]  /*4960*/  FFMA R152, R180, UR6, -R194 ;  /* 0x00000006b4987c23 */ /* 0x000fc400080008c2 */
[----:B------:R-:W-:Y:S01]  /*4970*/  @!P3 FMUL R132, R132, 0.5 ;  /* 0x3f0000008484b820 */ /* 0x000fe20000400000 */
[----:B------:R-:W2:Y:S01]  /*4980*/  MUFU.EX2 R13, R13 ;  /* 0x0000000d000d7308 */ /* 0x000ea20000000800 */
[----:B-----5:R-:W-:Y:S01]  /*4990*/  @!P4 FMUL R193, R193, R193 ;  /* 0x000000c1c1c1c220 */ /* 0x020fe20000400000 */
[----:B------:R-:W-:Y:S01]  /*49a0*/  FSETP.GEU.AND P4, PT, R14, -126, PT ;  /* 0xc2fc00000e00780b */ /* 0x000fe20003f8e000 */
[--C-:B-1----:R-:W-:Y:S01]  /*49b0*/  FFMA R128, R145, UR6, -R194.reuse ;  /* 0x0000000691807c23 */ /* 0x102fe200080008c2 */
[----:B------:R-:W-:Y:S01]  /*49c0*/  FMNMX R6, R158, R21, !PT ;  /* 0x000000159e067209 */ /* 0x000fe20007800000 */
[--C-:B------:R-:W-:Y:S01]  /*49d0*/  FFMA R145, R169, UR6, -R194.reuse ;  /* 0x00000006a9917c23 */ /* 0x100fe200080008c2 */
[----:B------:R-:W-:Y:S01]  /*49e0*/  FFMA R169, R181, UR6, -R194 ;  /* 0x00000006b5a97c23 */ /* 0x000fe200080008c2 */
[----:B------:R-:W-:Y:S01]  /*49f0*/  @!P5 FMUL R133, R133, 0.5 ;  /* 0x3f0000008585d820 */ /* 0x000fe20000400000 */
[----:B------:R-:W1:Y:S01]  /*4a00*/  MUFU.EX2 R189, R132 ;  /* 0x0000008400bd7308 */ /* 0x000e620000000800 */
[----:B---3--:R-:W-:Y:S01]  /*4a10*/  @!P2 FMUL R190, R190, R190 ;  /* 0x000000bebebea220 */ /* 0x008fe20000400000 */
[----:B------:R-:W-:-:S02]  /*4a20*/  FSETP.GEU.AND P2, PT, R137, -126, PT ;  /* 0xc2fc00008900780b */ /* 0x000fc40003f4e000 */
[----:B------:R-:W-:-:S03]  /*4a30*/  FMNMX R21, R159, R6, !PT ;  /* 0x000000069f157209 */ /* 0x000fc60007800000 */
[----:B------:R-:W-:Y:S01]  /*4a40*/  @!P4 FMUL R14, R14, 0.5 ;  /* 0x3f0000000e0ec820 */ /* 0x000fe20000400000 */
[----:B------:R-:W3:Y:S01]  /*4a50*/  MUFU.EX2 R133, R133 ;  /* 0x0000008500857308 */ /* 0x000ee20000000800 */
[----:B--2---:R-:W-:Y:S01]  /*4a60*/  @!P6 FMUL R13, R13, R13 ;  /* 0x0000000d0d0de220 */ /* 0x004fe20000400000 */
[----:B------:R-:W-:Y:S02]  /*4a70*/  FSETP.GEU.AND P6, PT, R140, -126, PT ;  /* 0xc2fc00008c00780b */ /* 0x000fe40003fce000 */
[----:B------:R-:W-:-:S03]  /*4a80*/  FMNMX R6, R162, R21, !PT ;  /* 0x00000015a2067209 */ /* 0x000fc60007800000 */
[----:B------:R-:W-:Y:S01]  /*4a90*/  @!P2 FMUL R137, R137, 0.5 ;  /* 0x3f0000008989a820 */ /* 0x000fe20000400000 */
[----:B------:R-:W2:Y:S01]  /*4aa0*/  MUFU.EX2 R14, R14 ;  /* 0x0000000e000e7308 */ /* 0x000ea20000000800 */
[----:B-1----:R-:W-:Y:S01]  /*4ab0*/  @!P3 FMUL R189, R189, R189 ;  /* 0x000000bdbdbdb220 */ /* 0x002fe20000400000 */
[----:B------:R-:W-:Y:S02]  /*4ac0*/  FSETP.GEU.AND P3, PT, R15, -126, PT ;  /* 0xc2fc00000f00780b */ /* 0x000fe40003f6e000 */
[----:B------:R-:W-:-:S03]  /*4ad0*/  FMNMX R21, R163, R6, !PT ;  /* 0x00000006a3157209 */ /* 0x000fc60007800000 */
[----:B------:R-:W-:Y:S01]  /*4ae0*/  @!P6 FMUL R140, R140, 0.5 ;  /* 0x3f0000008c8ce820 */ /* 0x000fe20000400000 */
[----:B------:R-:W1:Y:S01]  /*4af0*/  MUFU.EX2 R132, R137 ;  /* 0x0000008900847308 */ /* 0x000e620000000800 */
[----:B---3--:R-:W-:Y:S01]  /*4b00*/  @!P5 FMUL R133, R133, R133 ;  /* 0x000000858585d220 */ /* 0x008fe20000400000 */
[----:B------:R-:W-:Y:S02]  /*4b10*/  FSETP.GEU.AND P5, PT, R128, -126, PT ;  /* 0xc2fc00008000780b */ /* 0x000fe40003fae000 */
        /* <DEDUP_REMOVED lines=15> */
[----:B------:R-:W-:Y:S01]  /*4c10*/  FMNMX R21, R171, R6, !PT ;  /* 0x00000006ab157209 */ /* 0x000fe20007800000 */
[--C-:B------:R-:W-:Y:S01]  /*4c20*/  FFMA R6, R153, UR6, -R194.reuse ;  /* 0x0000000699067c23 */ /* 0x100fe200080008c2 */
[--C-:B------:R-:W-:Y:S01]  /*4c30*/  FFMA R153, R156, UR6, -R194.reuse ;  /* 0x000000069c997c23 */ /* 0x100fe200080008c2 */
[----:B------:R-:W-:Y:S01]  /*4c40*/  @!P2 FMUL R125, R125, 0.5 ;  /* 0x3f0000007d7da820 */ /* 0x000fe20000400000 */
[----:B------:R-:W3:Y:S01]  /*4c50*/  MUFU.EX2 R129, R129 ;  /* 0x0000008100817308 */ /* 0x000ee20000000800 */
[----:B--2---:R-:W-:Y:S01]  /*4c60*/  @!P3 FMUL R15, R15, R15 ;  /* 0x0000000f0f0fb220 */ /* 0x004fe20000400000 */
[----:B------:R-:W-:Y:S01]  /*4c70*/  FSETP.GEU.AND P3, PT, R124, -126, PT ;  /* 0xc2fc00007c00780b */ /* 0x000fe20003f6e000 */
[----:B------:R-:W-:Y:S01]  /*4c80*/  FFMA R156, R164, UR6, -R194 ;  /* 0x00000006a49c7c23 */ /* 0x000fe200080008c2 */
        /* <DEDUP_REMOVED lines=13> */
[----:B------:R-:W-:Y:S01]  /*4d60*/  FMNMX R21, R179, R12, !PT ;  /* 0x0000000cb3157209 */ /* 0x000fe20007800000 */
[--C-:B------:R-:W-:Y:S01]  /*4d70*/  FFMA R12, R157, UR6, -R194.reuse ;  /* 0x000000069d0c7c23 */ /* 0x100fe200080008c2 */
[----:B--2---:R-:W-:Y:S02]  /*4d80*/  @!P2 FMUL R125, R125, R125 ;  /* 0x0000007d7d7da220 */ /* 0x004fe40000400000 */
[----:B------:R-:W-:Y:S01]  /*4d90*/  FMNMX R136, R182, R21, !PT ;  /* 0x00000015b6887209 */ /* 0x000fe20007800000 */
[--C-:B------:R-:W-:Y:S01]  /*4da0*/  FFMA R21, R165, UR6, -R194.reuse ;  /* 0x00000006a5157c23 */ /* 0x100fe200080008c2 */
[----:B------:R-:W-:Y:S01]  /*4db0*/  @!P4 FMUL R6, R6, 0.5 ;  /* 0x3f0000000606c820 */ /* 0x000fe20000400000 */
[----:B------:R-:W2:Y:S01]  /*4dc0*/  MUFU.EX2 R153, R153 ;  /* 0x0000009900997308 */ /* 0x000ea20000000800 */
[----:B-1----:R-:W-:Y:S01]  /*4dd0*/  @!P6 FMUL R20, R20, R20 ;  /* 0x000000141414e220 */ /* 0x002fe20000400000 */
[----:B------:R-:W-:Y:S01]  /*4de0*/  FSETP.GEU.AND P6, PT, R120, -126, PT ;  /* 0xc2fc00007800780b */ /* 0x000fe20003fce000 */
[----:B------:R-:W-:Y:S01]  /*4df0*/  FFMA R165, R177, UR6, -R194 ;  /* 0x00000006b1a57c23 */ /* 0x000fe200080008c2 */
[----:B------:R-:W-:-:S02]  /*4e00*/  FSETP.GEU.AND P2, PT, R12, -126, PT ;  /* 0xc2fc00000c00780b */ /* 0x000fc40003f4e000 */
[----:B------:R-:W-:Y:S02]  /*4e10*/  FMNMX R136, R183, R136, !PT ;  /* 0x00000088b7887209 */ /* 0x000fe40007800000 */
[----:B------:R-:W1:Y:S01]  /*4e20*/  MUFU.EX2 R157, R6 ;  /* 0x00000006009d7308 */ /* 0x000e620000000800 */
[----:B---3--:R-:W-:Y:S01]  /*4e30*/  @!P3 FMUL R124, R124, R124 ;  /* 0x0000007c7c7cb220 */ /* 0x008fe20000400000 */
[----:B------:R-:W-:Y:S01]  /*4e40*/  FSETP.GEU.AND P3, PT, R161, -126, PT ;  /* 0xc2fc0000a100780b */ /* 0x000fe20003f6e000 */
[----:B------:R-:W3:Y:S04]  /*4e50*/  SHFL.BFLY PT, R137, R136, 0x1, 0x1f ;  /* 0x0c201f0088897f89 */ /* 0x000ee800000e0000 */
[----:B------:R-:W-:Y:S02]  /*4e60*/  @!P6 FMUL R120, R120, 0.5 ;  /* 0x3f0000007878e820 */ /* 0x000fe40000400000 */
[----:B------:R-:W-:Y:S01]  /*4e70*/  @!P2 FMUL R12, R12, 0.5 ;  /* 0x3f0000000c0ca820 */ /* 0x000fe20000400000 */
[----:B--2---:R-:W-:Y:S01]  /*4e80*/  @!P5 FMUL R153, R153, R153 ;  /* 0x000000999999d220 */ /* 0x004fe20000400000 */
[----:B------:R-:W-:-:S02]  /*4e90*/  FSETP.GEU.AND P5, PT, R21, -126, PT ;  /* 0xc2fc00001500780b */ /* 0x000fc40003fae000 */
[----:B------:R-:W2:Y:S02]  /*4ea0*/  MUFU.EX2 R120, R120 ;  /* 0x0000007800787308 */ /* 0x000ea40000000800 */
[----:B------:R-:W-:Y:S01]  /*4eb0*/  @!P3 FMUL R161, R161, 0.5 ;  /* 0x3f000000a1a1b820 */ /* 0x000fe20000400000 */
[----:B-1----:R-:W-:Y:S01]  /*4ec0*/  @!P4 FMUL R157, R157, R157 ;  /* 0x0000009d9d9dc220 */ /* 0x002fe20000400000 */
[----:B------:R-:W-:-:S04]  /*4ed0*/  FSETP.GEU.AND P4, PT, R156, -126, PT ;  /* 0xc2fc00009c00780b */ /* 0x000fc80003f8e000 */
[----:B------:R-:W1:Y:S03]  /*4ee0*/  MUFU.EX2 R161, R161 ;  /* 0x000000a100a17308 */ /* 0x000e660000000800 */
[----:B------:R-:W-:Y:S01]  /*4ef0*/  @!P5 FMUL R21, R21, 0.5 ;  /* 0x3f0000001515d820 */ /* 0x000fe20000400000 */
[----:B---3--:R-:W-:-:S04]  /*4f00*/  FMNMX R137, R136, R137, !PT ;  /* 0x0000008988897209 */ /* 0x008fc80007800000 */
[----:B------:R3:W4:Y:S01]  /*4f10*/  MUFU.EX2 R160, R12 ;  /* 0x0000000c00a07308 */ /* 0x0007220000000800 */
[----:B--2---:R-:W-:Y:S01]  /*4f20*/  @!P6 FMUL R120, R120, R120 ;  /* 0x000000787878e220 */ /* 0x004fe20000400000 */
[----:B------:R-:W-:Y:S01]  /*4f30*/  FSETP.GEU.AND P6, PT, R145, -126, PT ;  /* 0xc2fc00009100780b */ /* 0x000fe20003fce000 */
[----:B------:R-:W-:Y:S01]  /*4f40*/  @!P4 FMUL R156, R156, 0.5 ;  /* 0x3f0000009c9cc820 */ /* 0x000fe20000400000 */
[----:B------:R-:W2:Y:S04]  /*4f50*/  SHFL.BFLY PT, R6, R137, 0x2, 0x1f ;  /* 0x0c401f0089067f89 */ /* 0x000ea800000e0000 */
[----:B------:R-:W5:Y:S01]  /*4f60*/  MUFU.EX2 R21, R21 ;  /* 0x0000001500157308 */ /* 0x000f620000000800 */
[----:B---3--:R-:W-:Y:S01]  /*4f70*/  FFMA R12, R172, UR6, -R194 ;  /* 0x00000006ac0c7c23 */ /* 0x008fe200080008c2 */
[----:B-1----:R-:W-:-:S04]  /*4f80*/  @!P3 FMUL R161, R161, R161 ;  /* 0x000000a1a1a1b220 */ /* 0x002fc80000400000 */
[----:B------:R-:W-:Y:S01]  /*4f90*/  FSETP.GEU.AND P3, PT, R12, -126, PT ;  /* 0xc2fc00000c00780b */ /* 0x000fe20003f6e000 */
[----:B------:R-:W-:Y:S01]  /*4fa0*/  @!P6 FMUL R145, R145, 0.5 ;  /* 0x3f0000009191e820 */ /* 0x000fe20000400000 */
[----:B------:R-:W1:Y:S01]  /*4fb0*/  MUFU.EX2 R156, R156 ;  /* 0x0000009c009c7308 */ /* 0x000e620000000800 */
[----:B----4-:R-:W-:Y:S01]  /*4fc0*/  @!P2 FMUL R160, R160, R160 ;  /* 0x000000a0a0a0a220 */ /* 0x010fe20000400000 */
[----:B------:R-:W-:-:S06]  /*4fd0*/  FSETP.GEU.AND P2, PT, R144, -126, PT ;  /* 0xc2fc00009000780b */ /* 0x000fcc0003f4e000 */
[----:B------:R-:W3:Y:S01]  /*4fe0*/  MUFU.EX2 R145, R145 ;  /* 0x0000009100917308 */ /* 0x000ee20000000800 */
[----:B-----5:R-:W-:Y:S01]  /*4ff0*/  @!P5 FMUL R21, R21, R21 ;  /* 0x000000151515d220 */ /* 0x020fe20000400000 */
[----:B------:R-:W-:Y:S01]  /*5000*/  FSETP.GEU.AND P5, PT, R148, -126, PT ;  /* 0xc2fc00009400780b */ /* 0x000fe20003fae000 */
[----:B------:R-:W-:Y:S01]  /*5010*/  @!P3 FMUL R12, R12, 0.5 ;  /* 0x3f0000000c0cb820 */ /* 0x000fe20000400000 */
[----:B--2---:R-:W-:-:S03]  /*5020*/  FMNMX R6, R137, R6, !PT ;  /* 0x0000000689067209 */ /* 0x004fc60007800000 */
[----:B------:R-:W-:Y:S02]  /*5030*/  @!P2 FMUL R144, R144, 0.5 ;  /* 0x3f0000009090a820 */ /* 0x000fe40000400000 */
[----:B------:R-:W2:Y:S01]  /*5040*/  MUFU.EX2 R12, R12 ;  /* 0x0000000c000c7308 */ /* 0x000ea20000000800 */
[----:B-1----:R-:W-:Y:S01]  /*5050*/  @!P4 FMUL R156, R156, R156 ;  /* 0x0000009c9c9cc220 */ /* 0x002fe20000400000 */
[----:B------:R-:W-:-:S04]  /*5060*/  FSETP.GEU.AND P4, PT, R149, -126, PT ;  /* 0xc2fc00009500780b */ /* 0x000fc80003f8e000 */
[----:B------:R-:W-:Y:S01]  /*5070*/  @!P5 FMUL R148, R148, 0.5 ;  /* 0x3f0000009494d820 */ /* 0x000fe20000400000 */
[----:B---3--:R-:W-:Y:S01]  /*5080*/  @!P6 FMUL R145, R145, R145 ;  /* 0x000000919191e220 */ /* 0x008fe20000400000 */
[----:B------:R-:W1:Y:S01]  /*5090*/  MUFU.EX2 R144, R144 ;  /* 0x0000009000907308 */ /* 0x000e620000000800 */
[----:B------:R-:W-:-:S06]  /*50a0*/  FSETP.GEU.AND P6, PT, R165, -126, PT ;  /* 0xc2fc0000a500780b */ /* 0x000fcc0003fce000 */
[----:B------:R-:W-:Y:S01]  /*50b0*/  @!P4 FMUL R149, R149, 0.5 ;  /* 0x3f0000009595c820 */ /* 0x000fe20000400000 */
[----:B--2---:R-:W-:Y:S01]  /*50c0*/  @!P3 FMUL R12, R12, R12 ;  /* 0x0000000c0c0cb220 */ /* 0x004fe20000400000 */
[----:B------:R-:W-:Y:S01]  /*50d0*/  FSETP.GEU.AND P3, PT, R169, -126, PT ;  /* 0xc2fc0000a900780b */ /* 0x000fe20003f6e000 */
[----:B------:R-:W2:Y:S04]  /*50e0*/  MUFU.EX2 R148, R148 ;  /* 0x0000009400947308 */ /* 0x000ea80000000800 */
[----:B------:R-:W-:Y:S01]  /*50f0*/  @!P6 FMUL R165, R165, 0.5 ;  /* 0x3f000000a5a5e820 */ /* 0x000fe20000400000 */
[----:B-1----:R-:W-:Y:S01]  /*5100*/  @!P2 FMUL R144, R144, R144 ;  /* 0x000000909090a220 */ /* 0x002fe20000400000 */
[C---:B------:R-:W-:Y:S02]  /*5110*/  FSETP.NEU.AND P2, PT, R6.reuse, -INF , PT ;  /* 0xff8000000600780b */ /* 0x040fe40003f4d000 */
[----:B------:R-:W1:Y:S04]  /*5120*/  MUFU.EX2 R149, R149 ;  /* 0x0000009500957308 */ /* 0x000e680000000800 */
[----:B------:R-:W-:Y:S01]  /*5130*/  @!P3 FMUL R169, R169, 0.5 ;  /* 0x3f000000a9a9b820 */ /* 0x000fe20000400000 */
[----:B------:R-:W-:-:S02]  /*5140*/  FSEL R172, R6, RZ, P2 ;  /* 0x000000ff06ac7208 */ /* 0x000fc40001000000 */
[----:B------:R-:W-:Y:S01]  /*5150*/  FSETP.GEU.AND P2, PT, R152, -126, PT ;  /* 0xc2fc00009800780b */ /* 0x000fe20003f4e000 */
[----:B------:R-:W3:Y:S02]  /*5160*/  MUFU.EX2 R165, R165 ;  /* 0x000000a500a57308 */ /* 0x000ee40000000800 */
[----:B------:R-:W-:Y:S01]  /*5170*/  FMUL R140, R172, UR6 ;  /* 0x00000006ac8c7c20 */ /* 0x000fe20008400000 */
[----:B--2---:R-:W-:Y:S01]  /*5180*/  @!P5 FMUL R148, R148, R148 ;  /* 0x000000949494d220 */ /* 0x004fe20000400000 */
[----:B------:R-:W-:Y:S01]  /*5190*/  FADD R180, -R172, R11 ;  /* 0x0000000bacb47221 */ /* 0x000fe20000000100 */
[----:B------:R-:W-:Y:S01]  /*51a0*/  FADD R11, R190, R120 ;  /* 0x00000078be0b7221 */ /* 0x000fe20000000000 */
[--C-:B------:R-:W-:Y:S01]  /*51b0*/  FFMA R141, R122, UR6, -R140.reuse ;  /* 0x000000067a8d7c23 */ /* 0x100fe2000800088c */
[--C-:B------:R-:W-:Y:S01]  /*51c0*/  FFMA R122, R123, UR6, -R140.reuse ;  /* 0x000000067b7a7c23 */ /* 0x100fe2000800088c */
[--C-:B------:R-:W-:Y:S01]  /*51d0*/  FFMA R126, R126, UR6, -R140.reuse ;  /* 0x000000067e7e7c23 */ /* 0x100fe2000800088c */
[----:B------:R-:W2:Y:S01]  /*51e0*/  MUFU.EX2 R169, R169 ;  /* 0x000000a900a97308 */ /* 0x000ea20000000800 */
[----:B-1----:R-:W-:Y:S01]  /*51f0*/  @!P4 FMUL R149, R149, R149 ;  /* 0x000000959595c220 */ /* 0x002fe20000400000 */
[----:B------:R-:W-:Y:S01]  /*5200*/  FSETP.GEU.AND P4, PT, R141, -126, PT ;  /* 0xc2fc00008d00780b */ /* 0x000fe20003f8e000 */
[--C-:B------:R-:W-:Y:S01]  /*5210*/  FFMA R137, R130, UR6, -R140.reuse ;  /* 0x0000000682897c23 */ /* 0x100fe2000800088c */
[----:B------:R-:W-:Y:S01]  /*5220*/  FSETP.GEU.AND P5, PT, R122, -126, PT ;  /* 0xc2fc00007a00780b */ /* 0x000fe20003fae000 */
[--C-:B------:R-:W-:Y:S01]  /*5230*/  FFMA R135, R135, UR6, -R140.reuse ;  /* 0x0000000687877c23 */ /* 0x100fe2000800088c */
[--C-:B------:R-:W-:Y:S01]  /*5240*/  FFMA R130, R134, UR6, -R140.reuse ;  /* 0x0000000686827c23 */ /* 0x100fe2000800088c */
[--C-:B------:R-:W-:Y:S01]  /*5250*/  FFMA R131, R131, UR6, -R140.reuse ;  /* 0x0000000683837c23 */ /* 0x100fe2000800088c */
[----:B------:R-:W-:Y:S01]  /*5260*/  @!P2 FMUL R152, R152, 0.5 ;  /* 0x3f0000009898a820 */ /* 0x000fe20000400000 */
[----:B---3--:R-:W-:Y:S01]  /*5270*/  @!P6 FMUL R165, R165, R165 ;  /* 0x000000a5a5a5e220 */ /* 0x008fe20000400000 */
[----:B------:R-:W-:Y:S01]  /*5280*/  FSETP.GEU.AND P6, PT, R126, -126, PT ;  /* 0xc2fc00007e00780b */ /* 0x000fe20003fce000 */
[--C-:B------:R-:W-:Y:S01]  /*5290*/  FFMA R164, R139, UR6, -R140.reuse ;  /* 0x000000068ba47c23 */ /* 0x100fe2000800088c */
[--C-:B------:R-:W-:Y:S01]  /*52a0*/  FFMA R127, R127, UR6, -R140.reuse ;  /* 0x000000067f7f7c23 */ /* 0x100fe2000800088c */
[--C-:B------:R-:W-:Y:S01]  /*52b0*/  FFMA R123, R146, UR6, -R140.reuse ;  /* 0x00000006927b7c23 */ /* 0x100fe2000800088c */
[----:B------:R-:W1:Y:S01]  /*52c0*/  MUFU.EX2 R152, R152 ;  /* 0x0000009800987308 */ /* 0x000e620000000800 */
[----:B------:R-:W-:Y:S01]  /*52d0*/  @!P4 FMUL R141, R141, 0.5 ;  /* 0x3f0000008d8dc820 */ /* 0x000fe20000400000 */
[--C-:B------:R-:W-:Y:S01]  /*52e0*/  FFMA R142, R142, UR6, -R140.reuse ;  /* 0x000000068e8e7c23 */ /* 0x100fe2000800088c */
[----:B--2---:R-:W-:Y:S01]  /*52f0*/  @!P3 FMUL R169, R169, R169 ;  /* 0x000000a9a9a9b220 */ /* 0x004fe20000400000 */
[----:B------:R-:W-:Y:S01]  /*5300*/  FSETP.GEU.AND P3, PT, R137, -126, PT ;  /* 0xc2fc00008900780b */ /* 0x000fe20003f6e000 */
[----:B------:R-:W-:Y:S01]  /*5310*/  @!P5 FMUL R122, R122, 0.5 ;  /* 0x3f0000007a7ad820 */ /* 0x000fe20000400000 */
[--C-:B------:R-:W-:Y:S01]  /*5320*/  FFMA R143, R143, UR6, -R140.reuse ;  /* 0x000000068f8f7c23 */ /* 0x100fe2000800088c */
[--C-:B------:R-:W-:Y:S01]  /*5330*/  FFMA R138, R138, UR6, -R140.reuse ;  /* 0x000000068a8a7c23 */ /* 0x100fe2000800088c */
[----:B------:R-:W2:Y:S01]  /*5340*/  MUFU.EX2 R141, R141 ;  /* 0x0000008d008d7308 */ /* 0x000ea20000000800 */
[----:B------:R-:W-:Y:S01]  /*5350*/  @!P6 FMUL R126, R126, 0.5 ;  /* 0x3f0000007e7ee820 */ /* 0x000fe20000400000 */
[--C-:B------:R-:W-:Y:S01]  /*5360*/  FFMA R147, R147, UR6, -R140.reuse ;  /* 0x0000000693937c23 */ /* 0x100fe2000800088c */
[--C-:B------:R-:W-:Y:S01]  /*5370*/  FFMA R162, R162, UR6, -R140.reuse ;  /* 0x00000006a2a27c23 */ /* 0x100fe2000800088c */
[--C-:B------:R-:W-:Y:S01]  /*5380*/  FFMA R163, R163, UR6, -R140.reuse ;  /* 0x00000006a3a37c23 */ /* 0x100fe2000800088c */
[--C-:B------:R-:W-:Y:S01]  /*5390*/  FFMA R146, R170, UR6, -R140.reuse ;  /* 0x00000006aa927c23 */ /* 0x100fe2000800088c */
[--C-:B------:R-:W-:Y:S01]  /*53a0*/  FFMA R174, R174, UR6, -R140.reuse ;  /* 0x00000006aeae7c23 */ /* 0x100fe2000800088c */
[--C-:B------:R-:W-:Y:S01]  /*53b0*/  FFMA R182, R182, UR6, -R140.reuse ;  /* 0x00000006b6b67c23 */ /* 0x100fe2000800088c */
[----:B------:R3:W4:Y:S01]  /*53c0*/  MUFU.EX2 R136, R126 ;  /* 0x0000007e00887308 */ /* 0x0007220000000800 */
[----:B------:R-:W-:Y:S01]  /*53d0*/  @!P3 FMUL R137, R137, 0.5 ;  /* 0x3f0000008989b820 */ /* 0x000fe20000400000 */
[----:B-1----:R-:W-:Y:S01]  /*53e0*/  @!P2 FMUL R152, R152, R152 ;  /* 0x000000989898a220 */ /* 0x002fe20000400000 */
[----:B------:R-:W-:Y:S01]  /*53f0*/  FSETP.GEU.AND P2, PT, R127, -126, PT ;  /* 0xc2fc00007f00780b */ /* 0x000fe20003f4e000 */
[----:B------:R-:W-:Y:S01]  /*5400*/  FFMA R183, R183, UR6, -R140 ;  /* 0x00000006b7b77c23 */ /* 0x000fe2000800088c */
[----:B------:R-:W-:Y:S01]  /*5410*/  FADD R170, R129, R148 ;  /* 0x0000009481aa7221 */ /* 0x000fe20000000000 */
[----:B------:R-:W-:Y:S01]  /*5420*/  FMUL R180, R180, UR6 ;  /* 0x00000006b4b47c20 */ /* 0x000fe20008400000 */
[----:B------:R-:W-:Y:S01]  /*5430*/  F2FP.BF16.F32.PACK_AB R120, R161, R120 ;  /* 0x00000078a178723e */ /* 0x000fe200000010ff */
[----:B------:R-:W1:Y:S01]  /*5440*/  MUFU.EX2 R122, R122 ;  /* 0x0000007a007a7308 */ /* 0x000e620000000800 */
[----:B--2---:R-:W-:Y:S01]  /*5450*/  @!P4 FMUL R141, R141, R141 ;  /* 0x0000008d8d8dc220 */ /* 0x004fe20000400000 */
[----:B------:R-:W-:Y:S01]  /*5460*/  FSETP.GEU.AND P4, PT, R131, -126, PT ;  /* 0xc2fc00008300780b */ /* 0x000fe20003f8e000 */
[----:B---3--:R-:W-:Y:S01]  /*5470*/  FFMA R126, R154, UR6, -R140 ;  /* 0x000000069a7e7c23 */ /* 0x008fe2000800088c */
[----:B------:R-:W-:Y:S01]  /*5480*/  FADD R176, R11, R170 ;  /* 0x000000aa0bb07221 */ /* 0x000fe20000000000 */
[----:B------:R-:W-:Y:S01]  /*5490*/  FADD R11, R193, R153 ;  /* 0x00000099c10b7221 */ /* 0x000fe20000000000 */
[----:B------:R-:W-:-:S02]  /*54a0*/  F2FP.BF16.F32.PACK_AB R148, R165, R148 ;  /* 0x00000094a594723e */ /* 0x000fc400000010ff */
[----:B------:R-:W2:Y:S01]  /*54b0*/  MUFU.EX2 R137, R137 ;  /* 0x0000008900897308 */ /* 0x000ea20000000800 */
[----:B----4-:R-:W-:Y:S01]  /*54c0*/  @!P6 FMUL R136, R136, R136 ;  /* 0x000000888888e220 */ /* 0x010fe20000400000 */
[----:B------:R-:W-:Y:S01]  /*54d0*/  FSETP.GEU.AND P6, PT, R135, -126, PT ;  /* 0xc2fc00008700780b */ /* 0x000fe20003fce000 */
[----:B------:R-:W-:-:S04]  /*54e0*/  @!P2 FMUL R127, R127, 0.5 ;  /* 0x3f0000007f7fa820 */ /* 0x000fc80000400000 */
[----:B------:R-:W-:Y:S01]  /*54f0*/  @!P4 FMUL R131, R131, 0.5 ;  /* 0x3f0000008383c820 */ /* 0x000fe20000400000 */
[----:B------:R3:W4:Y:S01]  /*5500*/  MUFU.EX2 R177, R127 ;  /* 0x0000007f00b17308 */ /* 0x0007220000000800 */
[----:B-1----:R-:W-:Y:S01]  /*5510*/  @!P5 FMUL R122, R122, R122 ;  /* 0x0000007a7a7ad220 */ /* 0x002fe20000400000 */
[----:B------:R-:W-:-:S05]  /*5520*/  FSETP.GEU.AND P5, PT, R130, -126, PT ;  /* 0xc2fc00008200780b */ /* 0x000fca0003fae000 */
[----:B------:R-:W-:Y:S01]  /*5530*/  @!P6 FMUL R135, R135, 0.5 ;  /* 0x3f0000008787e820 */ /* 0x000fe20000400000 */
[----:B------:R1:W5:Y:S01]  /*5540*/  MUFU.EX2 R134, R131 ;  /* 0x0000008300867308 */ /* 0x0003620000000800 */
[----:B--2---:R-:W-:Y:S01]  /*5550*/  @!P3 FMUL R137, R137, R137 ;  /* 0x000000898989b220 */ /* 0x004fe20000400000 */
[----:B------:R-:W-:Y:S01]  /*5560*/  FSETP.GEU.AND P3, PT, R164, -126, PT ;  /* 0xc2fc0000a400780b */ /* 0x000fe20003f6e000 */
[--C-:B---3--:R-:W-:Y:S01]  /*5570*/  FFMA R127, R151, UR6, -R140.reuse ;  /* 0x00000006977f7c23 */ /* 0x108fe2000800088c */
[--C-:B------:R-:W-:Y:S01]  /*5580*/  FFMA R151, R155, UR6, -R140.reuse ;  /* 0x000000069b977c23 */ /* 0x100fe2000800088c */
[--C-:B------:R-:W-:Y:S02]  /*5590*/  FFMA R155, R171, UR6, -R140.reuse ;  /* 0x00000006ab9b7c23 */ /* 0x100fe4000800088c */
[----:B------:R-:W-:Y:S01]  /*55a0*/  @!P5 FMUL R130, R130, 0.5 ;  /* 0x3f0000008282d820 */ /* 0x000fe20000400000 */
[----:B------:R-:W2:Y:S01]  /*55b0*/  MUFU.EX2 R139, R135 ;  /* 0x00000087008b7308 */ /* 0x000ea20000000800 */
[----:B-1----:R-:W-:Y:S01]  /*55c0*/  FFMA R131, R150, UR6, -R140 ;  /* 0x0000000696837c23 */ /* 0x002fe2000800088c */
[----:B----4-:R-:W-:Y:S01]  /*55d0*/  @!P2 FMUL R177, R177, R177 ;  /* 0x000000b1b1b1a220 */ /* 0x010fe20000400000 */
[----:B------:R-:W-:-:S04]  /*55e0*/  FSETP.GEU.AND P2, PT, R138, -126, PT ;  /* 0xc2fc00008a00780b */ /* 0x000fc80003f4e000 */
[----:B------:R-:W-:Y:S01]  /*55f0*/  @!P3 FMUL R164, R164, 0.5 ;  /* 0x3f000000a4a4b820 */ /* 0x000fe20000400000 */
[----:B------:R-:W1:Y:S01]  /*5600*/  MUFU.EX2 R130, R130 ;  /* 0x0000008200827308 */ /* 0x000e620000000800 */
[----:B-----5:R-:W-:Y:S01]  /*5610*/  @!P4 FMUL R134, R134, R134 ;  /* 0x000000868686c220 */ /* 0x020fe20000400000 */
[----:B------:R-:W-:-:S06]  /*5620*/  FSETP.GEU.AND P4, PT, R142, -126, PT ;  /* 0xc2fc00008e00780b */ /* 0x000fcc0003f8e000 */
[----:B------:R-:W3:Y:S01]  /*5630*/  MUFU.EX2 R164, R164 ;  /* 0x000000a400a47308 */ /* 0x000ee20000000800 */
[----:B--2---:R-:W-:Y:S01]  /*5640*/  @!P6 FMUL R139, R139, R139 ;  /* 0x0000008b8b8be220 */ /* 0x004fe20000400000 */
        /* <DEDUP_REMOVED lines=8> */
[----:B---3--:R-:W-:Y:S01]  /*56d0*/  @!P3 FMUL R164, R164, R164 ;  /* 0x000000a4a4a4b220 */ /* 0x008fe20000400000 */
[----:B------:R-:W-:Y:S01]  /*56e0*/  FSETP.GEU.AND P3, PT, R131, -126, PT ;  /* 0xc2fc00008300780b */ /* 0x000fe20003f6e000 */
[--C-:B--2---:R-:W-:Y:S01]  /*56f0*/  FFMA R138, R158, UR6, -R140.reuse ;  /* 0x000000069e8a7c23 */ /* 0x104fe2000800088c */
[--C-:B------:R-:W-:Y:S01]  /*5700*/  FFMA R158, R159, UR6, -R140.reuse ;  /* 0x000000069f9e7c23 */ /* 0x100fe2000800088c */
[--C-:B------:R-:W-:Y:S01]  /*5710*/  FFMA R159, R166, UR6, -R140.reuse ;  /* 0x00000006a69f7c23 */ /* 0x100fe2000800088c */
[----:B------:R-:W-:Y:S01]  /*5720*/  FFMA R166, R178, UR6, -R140 ;  /* 0x00000006b2a67c23 */ /* 0x000fe2000800088c */
[----:B------:R-:W-:Y:S01]  /*5730*/  @!P5 FMUL R143, R143, 0.5 ;  /* 0x3f0000008f8fd820 */ /* 0x000fe20000400000 */
[----:B------:R-:W2:Y:S01]  /*5740*/  MUFU.EX2 R123, R123 ;  /* 0x0000007b007b7308 */ /* 0x000ea20000000800 */
[----:B----4-:R-:W-:Y:S01]  /*5750*/  @!P2 FMUL R173, R173, R173 ;  /* 0x000000adadada220 */ /* 0x010fe20000400000 */
[----:B------:R-:W-:Y:S01]  /*5760*/  FSETP.GEU.AND P2, PT, R147, -126, PT ;  /* 0xc2fc00009300780b */ /* 0x000fe20003f4e000 */
[----:B-1----:R-:W-:Y:S01]  /*5770*/  FADD R142, R133, R144 ;  /* 0x00000090858e7221 */ /* 0x002fe20000000000 */
[----:B------:R-:W-:Y:S01]  /*5780*/  FFMA R178, R175, UR6, -R140 ;  /* 0x00000006afb27c23 */ /* 0x000fe2000800088c */
[----:B------:R-:W-:-:S02]  /*5790*/  F2FP.BF16.F32.PACK_AB R144, R145, R144 ;  /* 0x000000909190723e */ /* 0x000fc400000010ff */
[----:B------:R-:W-:Y:S01]  /*57a0*/  @!P3 FMUL R131, R131, 0.5 ;  /* 0x3f0000008383b820 */ /* 0x000fe20000400000 */
[----:B------:R1:W3:Y:S01]  /*57b0*/  MUFU.EX2 R168, R143 ;  /* 0x0000008f00a87308 */ /* 0x0002e20000000800 */
[----:B-----5:R-:W-:Y:S01]  /*57c0*/  @!P4 FMUL R135, R135, R135 ;  /* 0x000000878787c220 */ /* 0x020fe20000400000 */
[----:B------:R-:W-:-:S05]  /*57d0*/  FSETP.GEU.AND P4, PT, R127, -126, PT ;  /* 0xc2fc00007f00780b */ /* 0x000fca0003f8e000 */
[----:B------:R-:W-:Y:S01]  /*57e0*/  @!P2 FMUL R147, R147, 0.5 ;  /* 0x3f0000009393a820 */ /* 0x000fe20000400000 */
[----:B------:R-:W4:Y:S01]  /*57f0*/  MUFU.EX2 R131, R131 ;  /* 0x0000008300837308 */ /* 0x000f220000000800 */
[----:B--2---:R-:W-:Y:S01]  /*5800*/  @!P6 FMUL R123, R123, R123 ;  /* 0x0000007b7b7be220 */ /* 0x004fe20000400000 */
[----:B------:R-:W-:Y:S01]  /*5810*/  FSETP.GEU.AND P6, PT, R151, -126, PT ;  /* 0xc2fc00009700780b */ /* 0x000fe20003fce000 */
[C---:B-1----:R-:W-:Y:S01]  /*5820*/  FADD R143, R128.reuse, R165 ;  /* 0x000000a5808f7221 */ /* 0x042fe20000000000 */
[----:B------:R-:W-:-:S03]  /*5830*/  F2FP.BF16.F32.PACK_AB R128, R128, R129 ;  /* 0x000000818080723e */ /* 0x000fc600000010ff */
[----:B------:R-:W-:Y:S01]  /*5840*/  @!P4 FMUL R127, R127, 0.5 ;  /* 0x3f0000007f7fc820 */ /* 0x000fe20000400000 */
[----:B------:R1:W2:Y:S01]  /*5850*/  MUFU.EX2 R150, R147 ;  /* 0x0000009300967308 */ /* 0x0002a20000000800 */
[----:B---3--:R-:W-:Y:S01]  /*5860*/  @!P5 FMUL R168, R168, R168 ;  /* 0x000000a8a8a8d220 */ /* 0x008fe20000400000 */
[----:B------:R-:W-:-:S05]  /*5870*/  FSETP.GEU.AND P5, PT, R126, -126, PT ;  /* 0xc2fc00007e00780b */ /* 0x000fca0003fae000 */
[----:B------:R-:W-:Y:S01]  /*5880*/  @!P6 FMUL R151, R151, 0.5 ;  /* 0x3f0000009797e820 */ /* 0x000fe20000400000 */
[----:B------:R-:W3:Y:S01]  /*5890*/  MUFU.EX2 R154, R127 ;  /* 0x0000007f009a7308 */ /* 0x000ee20000000800 */
[----:B----4-:R-:W-:Y:S01]  /*58a0*/  @!P3 FMUL R131, R131, R131 ;  /* 0x000000838383b220 */ /* 0x010fe20000400000 */
[----:B------:R-:W-:Y:S01]  /*58b0*/  FSETP.GEU.AND P3, PT, R158, -126, PT ;  /* 0xc2fc00009e00780b */ /* 0x000fe20003f6e000 */
[--C-:B-1----:R-:W-:Y:S01]  /*58c0*/  FFMA R147, R167, UR6, -R140.reuse ;  /* 0x00000006a7937c23 */ /* 0x102fe2000800088c */
[----:B------:R-:W-:Y:S01]  /*58d0*/  FFMA R167, R179, UR6, -R140 ;  /* 0x00000006b3a77c23 */ /* 0x000fe2000800088c */
[----:B------:R-:W-:Y:S02]  /*58e0*/  FADD R140, R13, R161 ;  /* 0x000000a10d8c7221 */ /* 0x000fe40000000000 */
        /* <DEDUP_REMOVED lines=11> */
[----:B------:R-:W-:Y:S01]  /*59a0*/  FSETP.GEU.AND P4, PT, R162, -126, PT ;  /* 0xc2fc0000a200780b */ /* 0x000fe20003f8e000 */
[----:B------:R-:W-:Y:S01]  /*59b0*/  FADD R179, R140, R143 ;  /* 0x0000008f8cb37221 */ /* 0x000fe20000000000 */
[----:B------:R-:W-:Y:S01]  /*59c0*/  FADD R140, R192, R160 ;  /* 0x000000a0c08c7221 */ /* 0x000fe20000000000 */
[----:B------:R-:W-:-:S02]  /*59d0*/  FADD R143, R15, R149 ;  /* 0x000000950f8f7221 */ /* 0x000fc40000000000 */
[----:B------:R-:W-:Y:S01]  /*59e0*/  @!P2 FMUL R138, R138, 0.5 ;  /* 0x3f0000008a8aa820 */ /* 0x000fe20000400000 */
[----:B------:R-:W3:Y:S01]  /*59f0*/  MUFU.EX2 R158, R158 ;  /* 0x0000009e009e7308 */ /* 0x000ee20000000800 */
[----:B-1----:R-:W-:Y:S01]  /*5a00*/  @!P6 FMUL R151, R151, R151 ;  /* 0x000000979797e220 */ /* 0x002fe20000400000 */
[----:B------:R-:W-:Y:S01]  /*5a10*/  FSETP.GEU.AND P6, PT, R159, -126, PT ;  /* 0xc2fc00009f00780b */ /* 0x000fe20003fce000 */
[----:B------:R-:W-:-:S04]  /*5a20*/  FADD R140, R140, R143 ;  /* 0x0000008f8c8c7221 */ /* 0x000fc80000000000 */
[----:B------:R-:W-:Y:S01]  /*5a30*/  @!P4 FMUL R162, R162, 0.5 ;  /* 0x3f000000a2a2c820 */ /* 0x000fe20000400000 */
[----:B------:R1:W4:Y:S01]  /*5a40*/  MUFU.EX2 R127, R138 ;  /* 0x0000008a007f7308 */ /* 0x0003220000000800 */
[----:B--2---:R-:W-:Y:S01]  /*5a50*/  @!P5 FMUL R126, R126, R126 ;  /* 0x0000007e7e7ed220 */ /* 0x004fe20000400000 */
[----:B------:R-:W-:-:S05]  /*5a60*/  FSETP.GEU.AND P5, PT, R163, -126, PT ;  /* 0xc2fc0000a300780b */ /* 0x000fca0003fae000 */
[----:B------:R-:W-:Y:S01]  /*5a70*/  @!P6 FMUL R159, R159, 0.5 ;  /* 0x3f0000009f9fe820 */ /* 0x000fe20000400000 */
[----:B------:R-:W2:Y:S01]  /*5a80*/  MUFU.EX2 R162, R162 ;  /* 0x000000a200a27308 */ /* 0x000ea20000000800 */
[----:B---3--:R-:W-:Y:S01]  /*5a90*/  @!P3 FMUL R158, R158, R158 ;  /* 0x0000009e9e9eb220 */ /* 0x008fe20000400000 */
[----:B------:R-:W-:Y:S01]  /*5aa0*/  FSETP.GEU.AND P3, PT, R146, -126, PT ;  /* 0xc2fc00009200780b */ /* 0x000fe20003f6e000 */
[----:B-1----:R-:W-:Y:S01]  /*5ab0*/  FADD R138, -R10, R9 ;  /* 0x000000090a8a7221 */ /* 0x002fe20000000100 */
[----:B------:R-:W-:Y:S01]  /*5ac0*/  FADD R9, R191, R124 ;  /* 0x0000007cbf097221 */ /* 0x000fe20000000000 */
[----:B------:R-:W-:Y:S02]  /*5ad0*/  F2FP.BF16.F32.PACK_AB R124, R157, R124 ;  /* 0x0000007c9d7c723e */ /* 0x000fe400000010ff */
[----:B------:R-:W-:Y:S01]  /*5ae0*/  @!P5 FMUL R163, R163, 0.5 ;  /* 0x3f000000a3a3d820 */ /* 0x000fe20000400000 */
[----:B------:R-:W1:Y:S01]  /*5af0*/  MUFU.EX2 R159, R159 ;  /* 0x0000009f009f7308 */ /* 0x000e620000000800 */
[----:B----4-:R-:W-:Y:S01]  /*5b00*/  @!P2 FMUL R127, R127, R127 ;  /* 0x0000007f7f7fa220 */ /* 0x010fe20000400000 */
[----:B------:R-:W-:Y:S01]  /*5b10*/  FSETP.GEU.AND P2, PT, R147, -126, PT ;  /* 0xc2fc00009300780b */ /* 0x000fe20003f4e000 */
[----:B------:R-:W-:Y:S01]  /*5b20*/  FADD R171, R9, R142 ;  /* 0x0000008e09ab7221 */ /* 0x000fe20000000000 */
[----:B------:R-:W-:Y:S01]  /*5b30*/  FADD R9, R121, R157 ;  /* 0x0000009d79097221 */ /* 0x000fe20000000000 */
[----:B------:R-:W-:Y:S01]  /*5b40*/  FADD R142, R132, R145 ;  /* 0x00000091848e7221 */ /* 0x000fe20000000000 */
[----:B------:R-:W-:Y:S01]  /*5b50*/  FMUL R138, R138, UR6 ;  /* 0x000000068a8a7c20 */ /* 0x000fe20008400000 */
[----:B------:R-:W-:Y:S01]  /*5b60*/  @!P3 FMUL R146, R146, 0.5 ;  /* 0x3f0000009292b820 */ /* 0x000fe20000400000 */
[----:B------:R-:W3:Y:S01]  /*5b70*/  MUFU.EX2 R163, R163 ;  /* 0x000000a300a37308 */ /* 0x000ee20000000800 */
[----:B--2---:R-:W-:Y:S01]  /*5b80*/  @!P4 FMUL R162, R162, R162 ;  /* 0x000000a2a2a2c220 */ /* 0x004fe20000400000 */
[----:B------:R-:W-:Y:S01]  /*5b90*/  FSETP.GEU.AND P4, PT, R155, -126, PT ;  /* 0xc2fc00009b00780b */ /* 0x000fe20003f8e000 */
[----:B------:R-:W-:Y:S01]  /*5ba0*/  FADD R172, R9, R142 ;  /* 0x0000008e09ac7221 */ /* 0x000fe20000000000 */
[----:B------:R-:W-:Y:S01]  /*5bb0*/  FADD R142, R188, R12 ;  /* 0x0000000cbc8e7221 */ /* 0x000fe20000000000 */
[----:B------:R-:W-:Y:S01]  /*5bc0*/  FADD R181, R137, R162 ;  /* 0x000000a289b57221 */ /* 0x000fe20000000000 */
[----:B------:R-:W-:Y:S01]  /*5bd0*/  FADD R171, R171, R176 ;  /* 0x000000b0abab7221 */ /* 0x000fe20000000000 */
[----:B------:R-:W-:Y:S01]  /*5be0*/  @!P2 FMUL R147, R147, 0.5 ;  /* 0x3f0000009393a820 */ /* 0x000fe20000400000 */
[----:B------:R-:W2:Y:S01]  /*5bf0*/  MUFU.EX2 R146, R146 ;  /* 0x0000009200927308 */ /* 0x000ea20000000800 */
[----:B-1----:R-:W-:Y:S01]  /*5c00*/  @!P6 FMUL R159, R159, R159 ;  /* 0x0000009f9f9fe220 */ /* 0x002fe20000400000 */
[----:B------:R-:W-:Y:S01]  /*5c10*/  FSETP.GEU.AND P6, PT, R166, -126, PT ;  /* 0xc2fc0000a600780b */ /* 0x000fe20003fce000 */
[----:B------:R-:W-:Y:S01]  /*5c20*/  FADD R172, R172, R175 ;  /* 0x000000afacac7221 */ /* 0x000fe20000000000 */
[----:B------:R-:W-:-:S02]  /*5c30*/  F2FP.BF16.F32.PACK_AB R137, R134, R137 ;  /* 0x000000898689723e */ /* 0x000fc400000010ff */
[----:B------:R-:W-:Y:S01]  /*5c40*/  F2FP.BF16.F32.PACK_AB R132, R132, R133 ;  /* 0x000000858484723e */ /* 0x000fe200000010ff */
[----:B------:R-:W-:Y:S01]  /*5c50*/  @!P4 FMUL R155, R155, 0.5 ;  /* 0x3f0000009b9bc820 */ /* 0x000fe20000400000 */
[----:B------:R-:W1:Y:S01]  /*5c60*/  MUFU.EX2 R147, R147 ;  /* 0x0000009300937308 */ /* 0x000e620000000800 */
[----:B---3--:R-:W-:Y:S01]  /*5c70*/  @!P5 FMUL R163, R163, R163 ;  /* 0x000000a3a3a3d220 */ /* 0x008fe20000400000 */
[----:B------:R-:W-:Y:S02]  /*5c80*/  FSETP.GEU.AND P5, PT, R174, -126, PT ;  /* 0xc2fc0000ae00780b */ /* 0x000fe40003fae000 */
[----:B------:R-:W-:-:S03]  /*5c90*/  F2FP.BF16.F32.PACK_AB R133, R164, R173 ;  /* 0x000000ada485723e */ /* 0x000fc600000010ff */
[----:B------:R-:W-:Y:S01]  /*5ca0*/  @!P6 FMUL R166, R166, 0.5 ;  /* 0x3f000000a6a6e820 */ /* 0x000fe20000400000 */
[----:B------:R-:W3:Y:S01]  /*5cb0*/  MUFU.EX2 R155, R155 ;  /* 0x0000009b009b7308 */ /* 0x000ee20000000800 */
[----:B--2---:R-:W-:Y:S01]  /*5cc0*/  @!P3 FMUL R146, R146, R146 ;  /* 0x000000929292b220 */ /* 0x004fe20000400000 */
[----:B------:R-:W-:-:S03]  /*5cd0*/  FSETP.GEU.AND P3, PT, R167, -126, PT ;  /* 0xc2fc0000a700780b */ /* 0x000fc60003f6e000 */
[----:B------:R-:W-:Y:S02]  /*5ce0*/  FADD R195, R173, R146 ;  /* 0x00000092adc37221 */ /* 0x000fe40000000000 */
[----:B------:R-:W-:Y:S01]  /*5cf0*/  @!P5 FMUL R174, R174, 0.5 ;  /* 0x3f000000aeaed820 */ /* 0x000fe20000400000 */
[----:B------:R-:W2:Y:S01]  /*5d00*/  MUFU.EX2 R166, R166 ;  /* 0x000000a600a67308 */ /* 0x000ea20000000800 */
[----:B-1----:R-:W-:Y:S01]  /*5d10*/  @!P2 FMUL R147, R147, R147 ;  /* 0x000000939393a220 */ /* 0x002fe20000400000 */
[----:B------:R-:W-:-:S05]  /*5d20*/  FSETP.GEU.AND P2, PT, R180, -126, PT ;  /* 0xc2fc0000b400780b */ /* 0x000fca0003f4e000 */
[----:B------:R-:W-:Y:S01]  /*5d30*/  @!P3 FMUL R167, R167, 0.5 ;  /* 0x3f000000a7a7b820 */ /* 0x000fe20000400000 */
[----:B------:R1:W4:Y:S01]  /*5d40*/  MUFU.EX2 R10, R174 ;  /* 0x000000ae000a7308 */ /* 0x0003220000000800 */
[----:B---3--:R-:W-:Y:S01]  /*5d50*/  @!P4 FMUL R155, R155, R155 ;  /* 0x0000009b9b9bc220 */ /* 0x008fe20000400000 */
[----:B------:R-:W-:-:S03]  /*5d60*/  FSETP.GEU.AND P4, PT, R178, -126, PT ;  /* 0xc2fc0000b200780b */ /* 0x000fc60003f8e000 */
[----:B------:R-:W-:Y:S01]  /*5d70*/  FADD R197, R164, R155 ;  /* 0x0000009ba4c57221 */ /* 0x000fe20000000000 */
[----:B------:R-:W-:Y:S01]  /*5d80*/  F2FP.BF16.F32.PACK_AB R145, R155, R146 ;  /* 0x000000929b91723e */ /* 0x000fe200000010ff */
[----:B------:R-:W-:Y:S01]  /*5d90*/  @!P2 FMUL R180, R180, 0.5 ;  /* 0x3f000000b4b4a820 */ /* 0x000fe20000400000 */
[----:B------:R3:W5:Y:S01]  /*5da0*/  MUFU.EX2 R9, R167 ;  /* 0x000000a700097308 */ /* 0x0007620000000800 */
[----:B--2---:R-:W-:Y:S01]  /*5db0*/  @!P6 FMUL R166, R166, R166 ;  /* 0x000000a6a6a6e220 */ /* 0x004fe20000400000 */
[----:B------:R-:W-:Y:S01]  /*5dc0*/  FSETP.GEU.AND P6, PT, R183, -126, PT ;  /* 0xc2fc0000b700780b */ /* 0x000fe20003fce000 */
[----:B-1----:R-:W-:Y:S01]  /*5dd0*/  FADD R174, R11, R142 ;  /* 0x0000008e0bae7221 */ /* 0x002fe20000000000 */
[----:B------:R-:W-:Y:S01]  /*5de0*/  FADD R142, R14, R21 ;  /* 0x000000150e8e7221 */ /* 0x000fe20000000000 */
[----:B------:R-:W-:Y:S01]  /*5df0*/  FADD R194, R123, R166 ;  /* 0x000000a67bc27221 */ /* 0x000fe20000000000 */
[----:B------:R-:W-:Y:S01]  /*5e00*/  F2FP.BF16.F32.PACK_AB R123, R147, R159 ;  /* 0x0000009f937b723e */ /* 0x000fe200000010ff */
[----:B------:R-:W-:Y:S01]  /*5e10*/  @!P4 FMUL R178, R178, 0.5 ;  /* 0x3f000000b2b2c820 */ /* 0x000fe20000400000 */
[----:B------:R-:W-:Y:S01]  /*5e20*/  MUFU.EX2 R180, R180 ;  /* 0x000000b400b47308 */ /* 0x000fe20000000800 */
[----:B----4-:R-:W-:Y:S01]  /*5e30*/  @!P5 FMUL R10, R10, R10 ;  /* 0x0000000a0a0ad220 */ /* 0x010fe20000400000 */
[----:B------:R-:W-:Y:S01]  /*5e40*/  FSETP.GEU.AND P5, PT, R182, -126, PT ;  /* 0xc2fc0000b600780b */ /* 0x000fe20003fae000 */
[----:B---3--:R-:W-:Y:S01]  /*5e50*/  FADD R167, R20, R169 ;  /* 0x000000a914a77221 */ /* 0x008fe20000000000 */
[----:B------:R-:W-:Y:S01]  /*5e60*/  FADD R199, R181, R194 ;  /* 0x000000c2b5c77221 */ /* 0x000fe20000000000 */
[----:B------:R-:W-:Y:S01]  /*5e70*/  FADD R181, R135, R10 ;  /* 0x0000000a87b57221 */ /* 0x000fe20000000000 */
[----:B------:R-:W-:Y:S01]  /*5e80*/  FADD R174, R174, R179 ;  /* 0x000000b3aeae7221 */ /* 0x000fe20000000000 */
[----:B------:R-:W-:Y:S01]  /*5e90*/  @!P6 FMUL R183, R183, 0.5 ;  /* 0x3f000000b7b7e820 */ /* 0x000fe20000400000 */
[----:B------:R-:W-:Y:S01]  /*5ea0*/  FADD R143, R142, R167 ;  /* 0x000000a78e8f7221 */ /* 0x000fe20000000000 */
[----:B-----5:R-:W-:Y:S01]  /*5eb0*/  @!P3 FMUL R9, R9, R9 ;  /* 0x000000090909b220 */ /* 0x020fe20000400000 */
[----:B------:R-:W-:Y:S01]  /*5ec0*/  FSETP.GEU.AND P3, PT, R138, -126, PT ;  /* 0xc2fc00008a00780b */ /* 0x000fe20003f6e000 */
[----:B------:R1:W2:Y:S01]  /*5ed0*/  MUFU.EX2 R11, R178 ;  /* 0x000000b2000b7308 */ /* 0x0002a20000000800 */
[----:B------:R-:W-:Y:S01]  /*5ee0*/  FADD R142, R141, R126 ;  /* 0x0000007e8d8e7221 */ /* 0x000fe20000000000 */
[----:B------:R-:W-:Y:S01]  /*5ef0*/  FADD R143, R140, R143 ;  /* 0x0000008f8c8f7221 */ /* 0x000fe20000000000 */
[----:B------:R-:W-:Y:S01]  /*5f00*/  FADD R171, R171, R174 ;  /* 0x000000aeabab7221 */ /* 0x000fe20000000000 */
[----:B------:R-:W-:Y:S01]  /*5f10*/  @!P5 FMUL R182, R182, 0.5 ;  /* 0x3f000000b6b6d820 */ /* 0x000fe20000400000 */
[----:B------:R-:W-:Y:S01]  /*5f20*/  FADD R196, R142, R195 ;  /* 0x000000c38ec47221 */ /* 0x000fe20000000000 */
[----:B------:R-:W-:Y:S01]  /*5f30*/  FADD R195, R150, R9 ;  /* 0x0000000996c37221 */ /* 0x000fe20000000000 */
[----:B------:R-:W-:Y:S01]  /*5f40*/  FADD R142, R136, R127 ;  /* 0x0000007f888e7221 */ /* 0x000fe20000000000 */
[----:B------:R-:W3:Y:S01]  /*5f50*/  MUFU.EX2 R170, R182 ;  /* 0x000000b600aa7308 */ /* 0x000ee20000000800 */
[----:B-1----:R-:W-:Y:S01]  /*5f60*/  FADD R178, R122, R151 ;  /* 0x000000977ab27221 */ /* 0x002fe20000000000 */
[----:B------:R-:W-:Y:S01]  /*5f70*/  FADD R172, R172, R143 ;  /* 0x0000008facac7221 */ /* 0x000fe20000000000 */
[----:B------:R-:W-:Y:S01]  /*5f80*/  FADD R194, R142, R181 ;  /* 0x000000b58ec27221 */ /* 0x000fe20000000000 */
[----:B------:R-:W-:Y:S01]  /*5f90*/  @!P3 FMUL R138, R138, 0.5 ;  /* 0x3f0000008a8ab820 */ /* 0x000fe20000400000 */
[----:B------:R-:W-:Y:S01]  /*5fa0*/  FADD R197, R178, R197 ;  /* 0x000000c5b2c57221 */ /* 0x000fe20000000000 */
[----:B------:R-:W-:Y:S01]  /*5fb0*/  FADD R178, R134, R163 ;  /* 0x000000a386b27221 */ /* 0x000fe20000000000 */
[----:B------:R-:W-:Y:S01]  /*5fc0*/  FADD R142, R177, R158 ;  /* 0x0000009eb18e7221 */ /* 0x000fe20000000000 */
[----:B------:R1:W4:Y:S01]  /*5fd0*/  MUFU.EX2 R167, R183 ;  /* 0x000000b700a77308 */ /* 0x0003220000000800 */
[----:B--2---:R-:W-:Y:S01]  /*5fe0*/  @!P4 FMUL R11, R11, R11 ;  /* 0x0000000b0b0bc220 */ /* 0x004fe20000400000 */
[----:B------:R-:W-:Y:S01]  /*5ff0*/  FADD R198, R178, R195 ;  /* 0x000000c3b2c67221 */ /* 0x000fe20000000000 */
[----:B------:R-:W-:Y:S01]  /*6000*/  FADD R178, R130, R159 ;  /* 0x0000009f82b27221 */ /* 0x000fe20000000000 */
[----:B------:R-:W-:Y:S01]  /*6010*/  FADD R181, R139, R147 ;  /* 0x000000938bb57221 */ /* 0x000fe20000000000 */
[----:B------:R-:W-:Y:S01]  /*6020*/  FADD R196, R196, R199 ;  /* 0x000000c7c4c47221 */ /* 0x000fe20000000000 */
[----:B------:R-:W-:Y:S01]  /*6030*/  FADD R197, R197, R198 ;  /* 0x000000c6c5c57221 */ /* 0x000fe20000000000 */
[----:B------:R-:W-:Y:S01]  /*6040*/  FADD R171, R171, R172 ;  /* 0x000000acabab7221 */ /* 0x000fe20000000000 */
[----:B------:R-:W2:Y:S01]  /*6050*/  MUFU.EX2 R138, R138 ;  /* 0x0000008a008a7308 */ /* 0x000ea20000000800 */
[----:B---3--:R-:W-:Y:S01]  /*6060*/  @!P5 FMUL R170, R170, R170 ;  /* 0x000000aaaaaad220 */ /* 0x008fe20000400000 */
[----:B-1----:R-:W-:Y:S01]  /*6070*/  FADD R183, R168, R11 ;  /* 0x0000000ba8b77221 */ /* 0x002fe20000000000 */
[----:B------:R-:W-:Y:S01]  /*6080*/  @!P2 FMUL R180, R180, R180 ;  /* 0x000000b4b4b4a220 */ /* 0x000fe20000400000 */
[----:B------:R-:W-:Y:S01]  /*6090*/  F2FP.BF16.F32.PACK_AB R139, R139, R130 ;  /* 0x000000828b8b723e */ /* 0x000fe200000010ff */
[----:B------:R-:W-:Y:S01]  /*60a0*/  FADD R195, R131, R170 ;  /* 0x000000aa83c37221 */ /* 0x000fe20000000000 */
[----:B------:R-:W-:Y:S01]  /*60b0*/  FADD R142, R142, R183 ;  /* 0x000000b78e8e7221 */ /* 0x000fe20000000000 */
[----:B------:R-:W-:Y:S01]  /*60c0*/  F2FP.BF16.F32.PACK_AB R130, R20, R125 ;  /* 0x0000007d1482723e */ /* 0x000fe200000010ff */
[-C--:B------:R-:W-:Y:S01]  /*60d0*/  FMUL R26, R26, R180.reuse ;  /* 0x000000b41a1a7220 */ /* 0x080fe20000400000 */
[----:B----4-:R-:W-:Y:S01]  /*60e0*/  @!P6 FMUL R167, R167, R167 ;  /* 0x000000a7a7a7e220 */ /* 0x010fe20000400000 */
[----:B------:R-:W-:Y:S01]  /*60f0*/  FADD R195, R178, R195 ;  /* 0x000000c3b2c37221 */ /* 0x000fe20000000000 */
[----:B------:R-:W-:Y:S01]  /*6100*/  F2FP.BF16.F32.PACK_AB R140, R121, R191 ;  /* 0x000000bf798c723e */ /* 0x000fe200000010ff */
[-C--:B------:R-:W-:Y:S01]  /*6110*/  FMUL R27, R27, R180.reuse ;  /* 0x000000b41b1b7220 */ /* 0x080fe20000400000 */
[----:B------:R-:W-:Y:S01]  /*6120*/  FADD R182, R154, R167 ;  /* 0x000000a79ab67221 */ /* 0x000fe20000000000 */
[----:B------:R-:W-:Y:S01]  /*6130*/  FADD R195, R194, R195 ;  /* 0x000000c3c2c37221 */ /* 0x000fe20000000000 */
[----:B------:R-:W-:Y:S01]  /*6140*/  F2FP.BF16.F32.PACK_AB R141, R122, R141 ;  /* 0x0000008d7a8d723e */ /* 0x000fe200000010ff */
[----:B------:R-:W-:Y:S01]  /*6150*/  FMUL R30, R30, R180 ;  /* 0x000000b41e1e7220 */ /* 0x000fe20000400000 */
[----:B------:R-:W-:Y:S01]  /*6160*/  FADD R181, R181, R182 ;  /* 0x000000b6b5b57221 */ /* 0x000fe20000000000 */
[----:B--2---:R-:W-:Y:S01]  /*6170*/  @!P3 FMUL R138, R138, R138 ;  /* 0x0000008a8a8ab220 */ /* 0x004fe20000400000 */
[----:B------:R-:W-:Y:S01]  /*6180*/  FADD R195, R196, R195 ;  /* 0x000000c3c4c37221 */ /* 0x000fe20000000000 */
[----:B------:R-:W-:Y:S01]  /*6190*/  F2FP.BF16.F32.PACK_AB R143, R177, R136 ;  /* 0x00000088b18f723e */ /* 0x000fe200000010ff */
[----:B------:R-:W-:Y:S01]  /*61a0*/  FADD R142, R142, R181 ;  /* 0x000000b58e8e7221 */ /* 0x000fe20000000000 */
[----:B------:R-:W-:Y:S01]  /*61b0*/  FFMA R7, R138, R7, R171 ;  /* 0x000000078a077223 */ /* 0x000fe200000000ab */
[----:B------:R-:W-:Y:S01]  /*61c0*/  SHF.L.U32 R171, R23, 0x1f, RZ ;  /* 0x0000001f17ab7819 */ /* 0x000fe200000006ff */
[-C--:B------:R-:W-:Y:S01]  /*61d0*/  FMUL R24, R24, R138.reuse ;  /* 0x0000008a18187220 */ /* 0x080fe20000400000 */
[----:B------:R-:W-:Y:S01]  /*61e0*/  FADD R142, R197, R142 ;  /* 0x0000008ec58e7221 */ /* 0x000fe20000000000 */
[-C--:B------:R-:W-:Y:S01]  /*61f0*/  FMUL R25, R25, R138.reuse ;  /* 0x0000008a19197220 */ /* 0x080fe20000400000 */
[----:B------:R1:W2:Y:S01]  /*6200*/  SYNCS.PHASECHK.TRANS64.TRYWAIT P2, [UR10+0x4c400], R171 ;  /* 0x04c400abff0075a7 */ /* 0x0002a2000804014a */
[-C--:B------:R-:W-:Y:S01]  /*6210*/  FMUL R28, R28, R138.reuse ;  /* 0x0000008a1c1c7220 */ /* 0x080fe20000400000 */
[----:B------:R-:W-:Y:S01]  /*6220*/  FADD R195, R195, R142 ;  /* 0x0000008ec3c37221 */ /* 0x000fe20000000000 */
[-C--:B------:R-:W-:Y:S01]  /*6230*/  FMUL R29, R29, R138.reuse ;  /* 0x0000008a1d1d7220 */ /* 0x080fe20000400000 */
        /* <DEDUP_REMOVED lines=43> */
[----:B------:R-:W-:Y:S01]  /*64f0*/  FMUL R117, R117, R138 ;  /* 0x0000008a75757220 */ /* 0x000fe20000400000 */
[----:B------:R-:W-:Y:S01]  /*6500*/  F2FP.BF16.F32.PACK_AB R125, R151, R126 ;  /* 0x0000007e977d723e */ /* 0x000fe200000010ff */
[----:B------:R-:W-:Y:S01]  /*6510*/  FFMA R3, R180, R3, R195 ;  /* 0x00000003b4037223 */ /* 0x000fe200000000c3 */
[----:B------:R-:W-:Y:S01]  /*6520*/  F2FP.BF16.F32.PACK_AB R146, R149, R12 ;  /* 0x0000000c9592723e */ /* 0x000fe200000010ff */
[-C--:B------:R-:W-:Y:S01]  /*6530*/  FMUL R31, R31, R180.reuse ;  /* 0x000000b41f1f7220 */ /* 0x080fe20000400000 */
[----:B------:R-:W-:Y:S01]  /*6540*/  F2FP.BF16.F32.PACK_AB R142, R192, R193 ;  /* 0x000000c1c08e723e */ /* 0x000fe200000010ff */
        /* <DEDUP_REMOVED lines=44> */
[----:B------:R-:W-:-:S02]  /*6810*/  F2FP.BF16.F32.PACK_AB R136, R13, R190 ;  /* 0x000000be0d88723e */ /* 0x000fc400000010ff */
[----:B------:R-:W-:Y:S02]  /*6820*/  F2FP.BF16.F32.PACK_AB R138, R14, R189 ;  /* 0x000000bd0e8a723e */ /* 0x000fe400000010ff */
[----:B------:R-:W-:Y:S02]  /*6830*/  F2FP.BF16.F32.PACK_AB R134, R15, R188 ;  /* 0x000000bc0f86723e */ /* 0x000fe400000010ff */
[----:B------:R-:W-:Y:S02]  /*6840*/  F2FP.BF16.F32.PACK_AB R135, R168, R135 ;  /* 0x00000087a887723e */ /* 0x000fe400000010ff */
[----:B------:R-:W-:Y:S02]  /*6850*/  F2FP.BF16.F32.PACK_AB R131, R154, R131 ;  /* 0x000000839a83723e */ /* 0x000fe400000010ff */
[----:B------:R-:W-:Y:S02]  /*6860*/  F2FP.BF16.F32.PACK_AB R126, R160, R153 ;  /* 0x00000099a07e723e */ /* 0x000fe400000010ff */
[----:B------:R-:W-:-:S02]  /*6870*/  F2FP.BF16.F32.PACK_AB R127, R158, R127 ;  /* 0x0000007f9e7f723e */ /* 0x000fc400000010ff */
[----:B------:R-:W-:Y:S02]  /*6880*/  F2FP.BF16.F32.PACK_AB R121, R163, R162 ;  /* 0x000000a2a379723e */ /* 0x000fe400000010ff */
[----:B------:R-:W-:Y:S02]  /*6890*/  F2FP.BF16.F32.PACK_AB R122, R21, R156 ;  /* 0x0000009c157a723e */ /* 0x000fe400000010ff */
[----:B------:R-:W-:Y:S02]  /*68a0*/  F2FP.BF16.F32.PACK_AB R147, R11, R10 ;  /* 0x0000000a0b93723e */ /* 0x000fe400000010ff */
[----:B------:R-:W-:Y:S02]  /*68b0*/  F2FP.BF16.F32.PACK_AB R149, R9, R166 ;  /* 0x000000a60995723e */ /* 0x000fe400000010ff */
[----:B------:R-:W-:Y:S01]  /*68c0*/  F2FP.BF16.F32.PACK_AB R150, R169, R152 ;  /* 0x00000098a996723e */ /* 0x000fe200000010ff */
[----:B-12---:R-:W-:Y:S06]  /*68d0*/  @!P0 BRA `(.L_x_29) ;  /* 0x0000000000048947 */ /* 0x006fec0003800000 */
[----:B------:R-:W-:Y:S01]  /*68e0*/  BPT.TRAP 0x1 ;  /* 0x000000040000795c */ /* 0x000fe20000300000 */
.L_x_29:
[----:B------:R-:W-:Y:S05]  /*68f0*/  @P2 BRA `(.L_x_30) ;  /* 0x0000000000082947 */ /* 0x000fea0003800000 */
[----:B------:R-:W1:Y:S02]  /*6900*/  SYNCS.PHASECHK.TRANS64.TRYWAIT P2, [UR10+0x4c400], R171 ;  /* 0x04c400abff0075a7 */ /* 0x000e64000804014a */
[----:B-1----:R-:W-:Y:S05]  /*6910*/  @!P2 BRA `(.L_x_31) ;  /* 0x0000004800e0a947 */ /* 0x002fea0003800000 */
.L_x_30:
[----:B------:R-:W-:Y:S01]  /*6920*/  UIMAD UR14, UR7, 0xc00, UR46 ;  /* 0x00000c00070e78a4 */ /* 0x000fe2000f8e022e */
[----:B------:R-:W-:Y:S01]  /*6930*/  WARPGROUP.ARRIVE ;  /* 0x00000000000079c5 */ /* 0x000fe20000000000 */
[----:B------:R-:W-:Y:S01]  /*6940*/  UMOV UR11, 0x40000040 ;  /* 0x40000040000b7882 */ /* 0x000fe20000000000 */
[----:B------:R-:W-:-:S04]  /*6950*/  F2FP.BF16.F32.PACK_AB R151, R167, R170 ;  /* 0x000000aaa797723e */ /* 0x000fc800000010ff */
[----:B------:R-:W-:Y:S02]  /*6960*/  UMOV UR10, UR14 ;  /* 0x0000000e000a7c82 */ /* 0x000fe40008000000 */
        /* <DEDUP_REMOVED lines=39> */
.L_x_32:
[----:B------:R-:W-:-:S04]  /*6be0*/  ULEA UR10, UR5, UR4, 0x3 ;  /* 0x00000004050a7291 */ /* 0x000fc8000f8e183f */
[----:B------:R-:W-:-:S04]  /*6bf0*/  UIADD3 UR10, UR10, 0x4c428, URZ ;  /* 0x0004c4280a0a7890 */ /* 0x000fc8000fffe03f */
[----:B------:R-:W-:-:S09]  /*6c00*/  UPRMT UR10, URZ, 0x654, UR10 ;  /* 0x000006543f0a7896 */ /* 0x000fd2000800000a */
[----:B------:R-:W-:Y:S01]  /*6c10*/  SYNCS.ARRIVE.TRANS64.RED.A1T0 RZ, [UR10], RZ ;  /* 0x000000ffffff79a7 */ /* 0x000fe2000810040a */
[----:B------:R-:W-:Y:S05]  /*6c20*/  @P1 BRA `(.L_x_33) ;  /* 0x0000000000041947 */ /* 0x000fea0003800000 */
[----:B------:R-:W-:Y:S01]  /*6c30*/  BPT.TRAP 0x1 ;  /* 0x000000040000795c */ /* 0x000fe20000300000 */
.L_x_33:
[----:B------:R-:W-:-:S04]  /*6c40*/  UIADD3 UR5, UR5, 0x1, URZ ;  /* 0x0000000105057890 */ /* 0x000fc8000fffe03f */
[----:B------:R-:W-:-:S04]  /*6c50*/  UISETP.NE.AND UP0, UPT, UR5, 0x5, UPT ;  /* 0x000000050500788c */ /* 0x000fc8000bf05270 */
[----:B------:R-:W-:Y:S01]  /*6c60*/  USEL UR10, UR5, URZ, UP0 ;  /* 0x0000003f050a7287 */ /* 0x000fe20008000000 */
[----:B------:R-:W-:Y:S11]  /*6c70*/  @!P0 BRA `(.L_x_34) ;  /* 0x0000000000048947 */ /* 0x000ff60003800000 */
[----:B------:R-:W-:Y:S01]  /*6c80*/  BPT.TRAP 0x1 ;  /* 0x000000040000795c */ /* 0x000fe20000300000 */
.L_x_34:
[----:B------:R-:W-:-:S04]  /*6c90*/  ULEA UR5, UR10, UR4, 0x3 ;  /* 0x000000040a057291 */ /* 0x000fc8000f8e183f */
[----:B------:R-:W-:-:S04]  /*6ca0*/  UIADD3 UR5, UR5, 0x4c428, URZ ;  /* 0x0004c42805057890 */ /* 0x000fc8000fffe03f */
[----:B------:R-:W-:-:S09]  /*6cb0*/  UPRMT UR5, URZ, 0x654, UR5 ;  /* 0x000006543f057896 */ /* 0x000fd20008000005 */
[----:B------:R-:W-:Y:S01]  /*6cc0*/  SYNCS.ARRIVE.TRANS64.RED.A1T0 RZ, [UR5], RZ ;  /* 0x000000ffffff79a7 */ /* 0x000fe20008100405 */
[----:B------:R-:W-:Y:S05]  /*6cd0*/  @P1 BRA `(.L_x_35) ;  /* 0x0000000000041947 */ /* 0x000fea0003800000 */
[----:B------:R-:W-:Y:S01]  /*6ce0*/  BPT.TRAP 0x1 ;  /* 0x000000040000795c */ /* 0x000fe20000300000 */
.L_x_35:
[----:B------:R-:W-:Y:S01]  /*6cf0*/  UIADD3 UR7, UR7, 0x1, URZ ;  /* 0x0000000107077890 */ /* 0x000fe2000fffe03f */
[C---:B------:R-:W-:Y:S01]  /*6d00*/  ISETP.GT.AND P2, PT, R8.reuse, 0x2, PT ;  /* 0x000000020800780c */ /* 0x040fe20003f44270 */
[----:B------:R-:W-:Y:S01]  /*6d10*/  UIADD3 UR5, UR10, 0x1, URZ ;  /* 0x000000010a057890 */ /* 0x000fe2000fffe03f */
[----:B------:R-:W-:Y:S01]  /*6d20*/  IADD3 R8, R8, -0x1, RZ ;  /* 0xffffffff08087810 */ /* 0x000fe20007ffe0ff */
[----:B------:R-:W-:Y:S01]  /*6d30*/  UISETP.NE.AND UP1, UPT, UR7, 0x5, UPT ;  /* 0x000000050700788c */ /* 0x000fe2000bf25270 */
[----:B------:R-:W-:Y:S01]  /*6d40*/  MOV R9, R0 ;  /* 0x0000000000097202 */ /* 0x000fe20000000f00 */
[----:B------:R-:W-:Y:S01]  /*6d50*/  UISETP.NE.AND UP0, UPT, UR5, 0x5, UPT ;  /* 0x000000050500788c */ /* 0x000fe2000bf05270 */
[----:B------:R-:W-:Y:S01]  /*6d60*/  MOV R11, R6 ;  /* 0x00000006000b7202 */ /* 0x000fe20000000f00 */
[----:B------:R-:W-:Y:S02]  /*6d70*/  USEL UR10, URZ, 0x1, UP1 ;  /* 0x000000013f0a7887 */ /* 0x000fe40008800000 */
[----:B------:R-:W-:-:S02]  /*6d80*/  USEL UR5, UR5, URZ, UP0 ;  /* 0x0000003f05057287 */ /* 0x000fc40008000000 */
[----:B------:R-:W-:Y:S02]  /*6d90*/  USEL UR45, UR7, URZ, UP1 ;  /* 0x0000003f072d7287 */ /* 0x000fe40008800000 */
[----:B------:R-:W-:Y:S01]  /*6da0*/  LOP3.LUT R23, R23, UR10, RZ, 0x3c, !PT ;  /* 0x0000000a17177c12 */ /* 0x000fe2000f8e3cff */
[----:B------:R-:W-:Y:S09]  /*6db0*/  @P2 BRA `(.L_x_36) ;  /* 0xffffffd000082947 */ /* 0x000ff2000383ffff */
.L_x_25:
[----:B------:R-:W-:-:S13]  /*6dc0*/  R2UR UR6, R16 ;  /* 0x00000000100672ca */ /* 0x000fda00000e0000 */
[----:B------:R-:W-:-:S04]  /*6dd0*/  ULOP3.LUT UR6, UR6, 0x1, URZ, 0xfc, !UPT ;  /* 0x0000000106067892 */ /* 0x000fc8000f8efc3f */
[----:B------:R-:W-:-:S06]  /*6de0*/  UISETP.NE.AND UP0, UPT, UR6, 0x3, UPT ;  /* 0x000000030600788c */ /* 0x000fcc000bf05270 */
[----:B------:R-:W-:-:S13]  /*6df0*/  PLOP3.LUT P2, PT, PT, PT, UP0, 0x80, 0x0 ;  /* 0x000000000000781c */ /* 0x000fda0003f4f008 */
[----:B------:R-:W-:Y:S05]  /*6e00*/  @!P2 BRA `(.L_x_37) ;  /* 0x000000000004a947 */ /* 0x000fea0003800000 */
[----:B------:R-:W-:Y:S01]  /*6e10*/  BPT.TRAP 0x1 ;  /* 0x000000040000795c */ /* 0x000fe20000300000 */
.L_x_37:
[----:B------:R-:W-:Y:S01]  /*6e20*/  R2UR UR7, R16 ;  /* 0x00000000100772ca */ /* 0x000fe200000e0000 */
[----:B------:R-:W-:-:S04]  /*6e30*/  ULEA UR6, UR60, UR4, 0x3 ;  /* 0x000000043c067291 */ /* 0x000fc8000f8e183f */
[----:B------:R-:W-:-:S04]  /*6e40*/  UIADD3 UR6, UR6, 0x4c460, URZ ;  /* 0x0004c46006067890 */ /* 0x000fc8000fffe03f */
[----:B------:R-:W-:-:S04]  /*6e50*/  UPRMT UR6, URZ, 0x654, UR6 ;  /* 0x000006543f067896 */ /* 0x000fc80008000006 */
[----:B------:R-:W-:-:S05]  /*6e60*/  UISETP.GT.U32.AND UP0, UPT, UR7, 0x1, UPT ;  /* 0x000000010700788c */ /* 0x000fca000bf04070 */
[----:B------:R-:W-:Y:S01]  /*6e70*/  SYNCS.ARRIVE.TRANS64.RED.A1T0 RZ, [UR6], RZ ;  /* 0x000000ffffff79a7 */ /* 0x000fe20008100406 */
[----:B------:R-:W-:-:S13]  /*6e80*/  PLOP3.LUT P2, PT, PT, PT, UP0, 0x80, 0x0 ;  /* 0x000000000000781c */ /* 0x000fda0003f4f008 */
[----:B------:R-:W-:Y:S05]  /*6e90*/  @P2 BRA `(.L_x_38) ;  /* 0x0000000000042947 */ /* 0x000fea0003800000 */
[----:B------:R-:W-:Y:S01]  /*6ea0*/  BPT.TRAP 0x1 ;  /* 0x000000040000795c */ /* 0x000fe20000300000 */
.L_x_38:
[----:B------:R-:W-:Y:S05]  /*6eb0*/  @!P0 BRA `(.L_x_39) ;  /* 0x0000000000048947 */ /* 0x000fea0003800000 */
[----:B------:R-:W-:Y:S01]  /*6ec0*/  BPT.TRAP 0x1 ;  /* 0x000000040000795c */ /* 0x000fe20000300000 */
.L_x_39:
[----:B------:R-:W-:-:S04]  /*6ed0*/  ULEA UR4, UR5, UR4, 0x3 ;  /* 0x0000000405047291 */ /* 0x000fc8000f8e183f */
[----:B------:R-:W-:-:S04]  /*6ee0*/  UIADD3 UR4, UR4, 0x4c428, URZ ;  /* 0x0004c42804047890 */ /* 0x000fc8000fffe03f */
[----:B------:R-:W-:-:S09]  /*6ef0*/  UPRMT UR4, URZ, 0x654, UR4 ;  /* 0x000006543f047896 */ /* 0x000fd20008000004 */
[----:B------:R-:W-:Y:S01]  /*6f00*/  SYNCS.ARRIVE.TRANS64.RED.A1T0 RZ, [UR4], RZ ;  /* 0x000000ffffff79a7 */ /* 0x000fe20008100404 */
[----:B------:R-:W-:Y:S05]  /*6f10*/  @P1 BRA `(.L_x_40) ;  /* 0x0000000000041947 */ /* 0x000fea0003800000 */
[----:B------:R-:W-:Y:S01]  /*6f20*/  BPT.TRAP 0x1 ;  /* 0x000000040000795c */ /* 0x000fe20000300000 */
.L_x_40:
[----:B------:R-:W2:Y:S01]  /*6f30*/  SHFL.BFLY PT, R4, R7, 0x1, 0x1f ;  /* 0x0c201f0007047f89 */ /* 0x000ea200000e0000 */
[----:B------:R-:W-:Y:S01]  /*6f40*/  BSSY B0, `(.L_x_41) ;  /* 0x0000024000007945 */ /* 0x000fe20003800000 */
[----:B-1----:R-:W-:Y:S02]  /*6f50*/  MOV R9, 0x7f800000 ;  /* 0x7f80000000097802 */ /* 0x002fe40000000f00 */
[----:B------:R-:W1:Y:S01]  /*6f60*/  SHFL.BFLY PT, R8, R3, 0x1, 0x1f ;  /* 0x0c201f0003087f89 */ /* 0x000e6200000e0000 */
[----:B------:R-:W-:Y:S02]  /*6f70*/  MOV R10, 0x3f800000 ;  /* 0x3f800000000a7802 */ /* 0x000fe40000000f00 */
[----:B------:R-:W-:Y:S01]  /*6f80*/  MOV R11, 0x7f800000 ;  /* 0x7f800000000b7802 */ /* 0x000fe20000000f00 */
[----:B--2---:R-:W-:Y:S01]  /*6f90*/  FADD R4, R4, R7 ;  /* 0x0000000704047221 */ /* 0x004fe20000000000 */
[----:B-1----:R-:W-:-:S04]  /*6fa0*/  FADD R20, R8, R3 ;  /* 0x0000000308147221 */ /* 0x002fc80000000000 */
[----:B------:R-:W1:Y:S04]  /*6fb0*/  SHFL.BFLY PT, R5, R4, 0x2, 0x1f ;  /* 0x0c401f0004057f89 */ /* 0x000e6800000e0000 */
[----:B------:R-:W2:Y:S01]  /*6fc0*/  SHFL.BFLY PT, R21, R20, 0x2, 0x1f ;  /* 0x0c401f0014157f89 */ /* 0x000ea200000e0000 */
[C---:B-1----:R-:W-:Y:S01]  /*6fd0*/  FSETP.NE.AND P0, PT, R4.reuse, -R5, PT ;  /* 0x800000050400720b */ /* 0x042fe20003f05000 */
[----:B------:R-:W-:Y:S01]  /*6fe0*/  FADD R7, R4, R5 ;  /* 0x0000000504077221 */ /* 0x000fe20000000000 */
[----:B------:R-:W-:Y:S01]  /*6ff0*/  MOV R5, 0x3f800000 ;  /* 0x3f80000000057802 */ /* 0x000fe20000000f00 */
[----:B--2---:R-:W-:-:S10]  /*7000*/  FADD R8, R20, R21 ;  /* 0x0000001514087221 */ /* 0x004fd40000000000 */
[----:B------:R-:W-:Y:S05]  /*7010*/  @!P0 BRA `(.L_x_42) ;  /* 0x0000000000588947 */ /* 0x000fea0003800000 */
[----:B------:R-:W-:Y:S01]  /*7020*/  IADD3 R3, R7, 0x1800000, RZ ;  /* 0x0180000007037810 */ /* 0x000fe20007ffe0ff */
[----:B------:R-:W-:Y:S03]  /*7030*/  BSSY B1, `(.L_x_43) ;  /* 0x000000d000017945 */ /* 0x000fe60003800000 */
[----:B------:R-:W-:-:S04]  /*7040*/  LOP3.LUT R3, R3, 0x7f800000, RZ, 0xc0, !PT ;  /* 0x7f80000003037812 */ /* 0x000fc800078ec0ff */
[----:B------:R-:W-:-:S13]  /*7050*/  ISETP.GT.U32.AND P0, PT, R3, 0x1ffffff, PT ;  /* 0x01ffffff0300780c */ /* 0x000fda0003f04070 */
[----:B------:R-:W-:Y:S05]  /*7060*/  @P0 BRA `(.L_x_44) ;  /* 0x0000000000140947 */ /* 0x000fea0003800000 */
[----:B------:R-:W-:Y:S02]  /*7070*/  MOV R4, R7 ;  /* 0x0000000700047202 */ /* 0x000fe40000000f00 */
[----:B------:R-:W-:-:S07]  /*7080*/  MOV R15, 0x70a0 ;  /* 0x000070a0000f7802 */ /* 0x000fce0000000f00 */
[----:B------:R-:W-:Y:S05]  /*7090*/  CALL.REL.NOINC `($__internal_0_$__cuda_sm20_rcp_rn_f32_slowpath) ;  /* 0x0000004800107944 */ /* 0x000fea0003c00000 */
[----:B------:R-:W-:Y:S01]  /*70a0*/  MOV R5, R3 ;  /* 0x0000000300057202 */ /* 0x000fe20000000f00 */
[----:B------:R-:W-:Y:S06]  /*70b0*/  BRA `(.L_x_45) ;  /* 0x0000000000107947 */ /* 0x000fec0003800000 */
.L_x_44:
[----:B------:R-:W1:Y:S02]  /*70c0*/  MUFU.RCP R4, R7 ;  /* 0x0000000700047308 */ /* 0x000e640000001000 */
[----:B-1----:R-:W-:-:S04]  /*70d0*/  FFMA R3, R7, R4, -1 ;  /* 0xbf80000007037423 */ /* 0x002fc80000000004 */
[----:B------:R-:W-:-:S04]  /*70e0*/  FADD.FTZ R3, -R3, -RZ ;  /* 0x800000ff03037221 */ /* 0x000fc80000010100 */
[----:B------:R-:W-:-:S07]  /*70f0*/  FFMA R5, R4, R3, R4 ;  /* 0x0000000304057223 */ /* 0x000fce0000000004 */
.L_x_45:
[----:B------:R-:W-:Y:S05]  /*7100*/  BSYNC B1 ;  /* 0x0000000000017941 */ /* 0x000fea0003800000 */
.L_x_43:
[----:B------:R-:W-:Y:S01]  /*7110*/  FSETP.GEU.AND P0, PT, |R7|, 1.175494350822287508e-38, PT ;  /* 0x008000000700780b */ /* 0x000fe20003f0e200 */
[----:B------:R-:W-:-:S12]  /*7120*/  ULDC UR4, c[0x0][0x600] ;  /* 0x0001800000047ab9 */ /* 0x000fd80000000800 */
[----:B------:R-:W-:-:S04]  /*7130*/  @!P0 FMUL R7, R7, 16777216 ;  /* 0x4b80000007078820 */ /* 0x000fc80000400000 */
[----:B------:R-:W1:Y:S02]  /*7140*/  MUFU.LG2 R3, R7 ;  /* 0x0000000700037308 */ /* 0x000e640000000c00 */
[----:B-1----:R-:W-:-:S04]  /*7150*/  @!P0 FADD R3, R3, -24 ;  /* 0xc1c0000003038421 */ /* 0x002fc80000000000 */
[----:B------:R-:W-:-:S04]  /*7160*/  FMUL R3, R3, 0.69314718246459960938 ;  /* 0x3f31721803037820 */ /* 0x000fc80000400000 */
[----:B------:R-:W-:-:S07]  /*7170*/  FFMA R11, R0, UR4, R3 ;  /* 0x00000004000b7c23 */ /* 0x000fce0008000003 */
.L_x_42:
[----:B------:R-:W-:Y:S05]  /*7180*/  BSYNC B0 ;  /* 0x0000000000007941 */ /* 0x000fea0003800000 */
.L_x_41:
[----:B------:R-:W-:Y:S01]  /*7190*/  FSETP.NE.AND P0, PT, R20, -R21, PT ;  /* 0x800000151400720b */ /* 0x000fe20003f05000 */
[----:B------:R-:W-:Y:S01]  /*71a0*/  ULDC UR4, c[0x0][0x608] ;  /* 0x0001820000047ab9 */ /* 0x000fe20000000800 */
[----:B------:R-:W-:Y:S01]  /*71b0*/  BSSY B0, `(.L_x_46) ;  /* 0x0000049000007945 */ /* 0x000fe20003800000 */
[----:B------:R-:W-:-:S04]  /*71c0*/  FMUL R5, R5, UR4 ;  /* 0x0000000405057c20 */ /* 0x000fc80008400000 */
        /* <DEDUP_REMOVED lines=48> */
[----:B------:R-:W-:Y:S06]  /*74d0*/  @!P0 BRA `(.L_x_47) ;  /* 0x0000000000588947 */ /* 0x000fec0003800000 */
        /* <DEDUP_REMOVED lines=10> */
.L_x_49:
[----:B------:R-:W1:Y:S02]  /*7580*/  MUFU.RCP R3, R8 ;  /* 0x0000000800037308 */ /* 0x000e640000001000 */
[----:B-1----:R-:W-:-:S04]  /*7590*/  FFMA R0, R8, R3, -1 ;  /* 0xbf80000008007423 */ /* 0x002fc80000000003 */
[----:B------:R-:W-:-:S04]  /*75a0*/  FADD.FTZ R0, -R0, -RZ ;  /* 0x800000ff00007221 */ /* 0x000fc80000010100 */
[----:B------:R-:W-:-:S07]  /*75b0*/  FFMA R10, R3, R0, R3 ;  /* 0x00000000030a7223 */ /* 0x000fce0000000003 */
.L_x_50:
[----:B------:R-:W-:Y:S05]  /*75c0*/  BSYNC B1 ;  /* 0x0000000000017941 */ /* 0x000fea0003800000 */
.L_x_48:
[----:B------:R-:W-:Y:S01]  /*75d0*/  FSETP.GEU.AND P0, PT, |R8|, 1.175494350822287508e-38, PT ;  /* 0x008000000800780b */ /* 0x000fe20003f0e200 */
[----:B------:R-:W-:-:S12]  /*75e0*/  ULDC UR4, c[0x0][0x600] ;  /* 0x0001800000047ab9 */ /* 0x000fd80000000800 */
[----:B------:R-:W-:-:S04]  /*75f0*/  @!P0 FMUL R8, R8, 16777216 ;  /* 0x4b80000008088820 */ /* 0x000fc80000400000 */
[----:B------:R-:W1:Y:S02]  /*7600*/  MUFU.LG2 R0, R8 ;  /* 0x0000000800007308 */ /* 0x000e640000000c00 */
[----:B-1----:R-:W-:-:S04]  /*7610*/  @!P0 FADD R0, R0, -24 ;  /* 0xc1c0000000008421 */ /* 0x002fc80000000000 */
[----:B------:R-:W-:-:S04]  /*7620*/  FMUL R9, R0, 0.69314718246459960938 ;  /* 0x3f31721800097820 */ /* 0x000fc80000400000 */
[----:B------:R-:W-:-:S07]  /*7630*/  FFMA R9, R6, UR4, R9 ;  /* 0x0000000406097c23 */ /* 0x000fce0008000009 */
.L_x_47:
[----:B------:R-:W-:Y:S05]  /*7640*/  BSYNC B0 ;  /* 0x0000000000007941 */ /* 0x000fea0003800000 */
.L_x_46:
[----:B------:R-:W1:Y:S01]  /*7650*/  S2UR UR5, SR_CgaCtaId ;  /* 0x00000000000579c3 */ /* 0x000e620000008800 */
[----:B------:R-:W-:Y:S01]  /*7660*/  R2UR UR6, R19 ;  /* 0x00000000130672ca */ /* 0x000fe200000e0000 */
[----:B------:R-:W-:Y:S01]  /*7670*/  UMOV UR4, 0x400 ;  /* 0x0000040000047882 */ /* 0x000fe20000000000 */
[----:B------:R-:W-:Y:S01]  /*7680*/  SHF.L.U32 R0, R184, 0x1f, RZ ;  /* 0x0000001fb8007819 */ /* 0x000fe200000006ff */
[----:B------:R-:W-:Y:S01]  /*7690*/  USHF.L.U32 UR42, UR61, 0x6, URZ ;  /* 0x000000063d2a7899 */ /* 0x000fe2000800063f */
[----:B------:R-:W-:Y:S02]  /*76a0*/  R2UR UR8, R187 ;  /* 0x00000000bb0872ca */ /* 0x000fe400000e0000 */
[----:B------:R-:W-:-:S07]  /*76b0*/  LOP3.LUT P0, RZ, R2, 0x3, RZ, 0xc0, !PT ;  /* 0x0000000302ff7812 */ /* 0x000fce000780c0ff */
[----:B------:R-:W-:Y:S02]  /*76c0*/  UISETP.NE.AND UP0, UPT, UR6, 0x1, UPT ;  /* 0x000000010600788c */ /* 0x000fe4000bf05270 */
[----:B------:R-:W-:Y:S02]  /*76d0*/  UISETP.NE.AND UP1, UPT, UR6, 0x2, UPT ;  /* 0x000000020600788c */ /* 0x000fe4000bf25270 */
[----:B-1----:R-:W-:-:S07]  /*76e0*/  ULEA UR4, UR5, UR4, 0x18 ;  /* 0x0000000405047291 */ /* 0x002fce000f8ec03f */
[----:B------:R-:W-:Y:S02]  /*76f0*/  @!UP0 ULOP3.LUT UP2, URZ, UR60, 0x2, URZ, 0xc0, !UPT ;  /* 0x000000023c3f8892 */ /* 0x000fe4000f84c03f */
[----:B------:R-:W-:Y:S02]  /*7700*/  ULEA UR4, UR6, UR4, 0x3 ;  /* 0x0000000406047291 */ /* 0x000fe4000f8e183f */
[----:B------:R-:W-:Y:S02]  /*7710*/  @!UP0 ULOP3.LUT UR60, UR60, 0x1, URZ, 0xc0, !UPT ;  /* 0x000000013c3c8892 */ /* 0x000fe4000f8ec03f */
[----:B------:R-:W-:Y:S02]  /*7720*/  @!UP0 USEL UR6, URZ, 0x1, UP2 ;  /* 0x000000013f068887 */ /* 0x000fe40009000000 */
[----:B------:R-:W-:Y:S02]  /*7730*/  @!UP1 UIADD3 UR7, UR60, 0x1, URZ ;  /* 0x000000013c079890 */ /* 0x000fe4000fffe03f */
[----:B------:R-:W-:Y:S01]  /*7740*/  @!UP0 ULOP3.LUT UR8, UR8, UR6, URZ, 0x3c, !UPT ;  /* 0x0000000608088292 */ /* 0x000fe2000f8e3c3f */
[----:B------:R-:W1:Y:S01]  /*7750*/  SYNCS.PHASECHK.TRANS64.TRYWAIT P1, [UR4+0x4c498], R0 ;  /* 0x04c49800ff0075a7 */ /* 0x000e620008020144 */
[----:B------:R-:W-:Y:S01]  /*7760*/  @!UP1 UISETP.GT.U32.AND UP2, UPT, UR7, 0x1, UPT ;  /* 0x000000010700988c */ /* 0x000fe2000bf44070 */
[----:B------:R-:W-:Y:S01]  /*7770*/  ULDC UR5, c[0x0][0x608] ;  /* 0x0001820000057ab9 */ /* 0x000fe20000000800 */
[----:B------:R-:W-:Y:S01]  /*7780*/  @!UP1 ULOP3.LUT UR60, UR60, 0x1, URZ, 0xc, !UPT ;  /* 0x000000013c3c9892 */ /* 0x000fe2000f8e0c3f */
[----:B------:R-:W-:Y:S01]  /*7790*/  FMUL R10, R10, UR5 ;  /* 0x000000050a0a7c20 */ /* 0x000fe20008400000 */
[----:B------:R-:W-:-:S04]  /*77a0*/  @!UP1 USEL UR6, URZ, 0x1, !UP2 ;  /* 0x000000013f069887 */ /* 0x000fc8000d000000 */
[----:B------:R-:W-:-:S06]  /*77b0*/  @!UP1 ULOP3.LUT UR8, UR8, UR6, URZ, 0x3c, !UPT ;  /* 0x0000000608089292 */ /* 0x000fcc000f8e3c3f */
[----:B------:R-:W-:Y:S01]  /*77c0*/  MOV R187, UR8 ;  /* 0x0000000800bb7c02 */ /* 0x000fe20008000f00 */
[----:B-1----:R-:W-:Y:S06]  /*77d0*/  @!P1 BRA `(.L_x_51) ;  /* 0x0000003c00489947 */ /* 0x002fec0003800000 */
.L_x_122:
[----:B------:R-:W-:Y:S04]  /*77e0*/  BSSY B0, `(.L_x_52) ;  /* 0x000001d000007945 */ /* 0x000fe80003800000 */
[----:B------:R-:W-:Y:S05]  /*77f0*/  @P0 BRA `(.L_x_53) ;  /* 0x00000000006c0947 */ /* 0x000fea0003800000 */
[----:B------:R-:W2:Y:S01]  /*7800*/  LDC R4, c[0x0][0xa10] ;  /* 0x00028400ff047b82 */ /* 0x000ea20000000800 */
[----:B------:R-:W-:Y:S01]  /*7810*/  R2UR UR5, R185 ;  /* 0x00000000b90572ca */ /* 0x000fe200000e0000 */
[----:B------:R-:W-:Y:S01]  /*7820*/  ULDC.64 UR6, c[0x0][0x208] ;  /* 0x0000820000067ab9 */ /* 0x000fe20000000a00 */
[----:B------:R-:W-:Y:S02]  /*7830*/  R2UR UR4, R186 ;  /* 0x00000000ba0472ca */ /* 0x000fe400000e0000 */
[----:B-1----:R-:W-:Y:S02]  /*7840*/  LOP3.LUT R0, R2, 0x60, RZ, 0xc0, !PT ;  /* 0x0000006002007812 */ /* 0x002fe400078ec0ff */
[----:B------:R-:W-:Y:S01]  /*7850*/  SHF.R.U32.HI R3, RZ, 0x2, R2 ;  /* 0x00000002ff037819 */ /* 0x000fe20000011602 */
[----:B------:R-:W1:Y:S01]  /*7860*/  LDC.64 R6, c[0x0][0x688] ;  /* 0x0001a200ff067b82 */ /* 0x000e620000000a00 */
[----:B------:R-:W-:Y:S02]  /*7870*/  SHF.R.U32.HI R0, RZ, 0x5, R0 ;  /* 0x00000005ff007819 */ /* 0x000fe40000011600 */
[----:B------:R-:W-:-:S02]  /*7880*/  LOP3.LUT R3, R3, 0x7, RZ, 0xc0, !PT ;  /* 0x0000000703037812 */ /* 0x000fc400078ec0ff */
[----:B------:R-:W-:Y:S02]  /*7890*/  SHF.L.U32 R0, R0, 0x4, RZ ;  /* 0x0000000400007819 */ /* 0x000fe400000006ff */
[----:B------:R-:W-:Y:S02]  /*78a0*/  IADD3 R5, RZ, -UR5, RZ ;  /* 0x80000005ff057c10 */ /* 0x000fe4000fffe0ff */
[----:B------:R-:W-:-:S03]  /*78b0*/  LOP3.LUT R3, R0, 0xfffffff0, R3, 0xe2, !PT ;  /* 0xfffffff000037812 */ /* 0x000fc600078ee203 */
[----:B--2---:R-:W-:Y:S01]  /*78c0*/  IMAD R5, R4, R5, UR4 ;  /* 0x0000000404057e24 */ /* 0x004fe2000f8e0205 */
[----:B------:R-:W-:-:S03]  /*78d0*/  ULDC UR4, c[0x0][0x288] ;  /* 0x0000a20000047ab9 */ /* 0x000fc60000000800 */
[----:B-1----:R-:W-:Y:S01]  /*78e0*/  IMAD R0, R5, R6, UR42 ;  /* 0x0000002a05007e24 */ /* 0x002fe2000f8e0206 */
[----:B------:R-:W-:-:S03]  /*78f0*/  IADD3 R5, R3, UR42, RZ ;  /* 0x0000002a03057c10 */ /* 0x000fc6000fffe0ff */
[----:B------:R-:W-:Y:S01]  /*7900*/  IMAD R0, R7, UR44, R0 ;  /* 0x0000002c07007c24 */ /* 0x000fe2000f8e0200 */
[C---:B------:R-:W-:Y:S02]  /*7910*/  IADD3 R4, R5.reuse, 0x8, RZ ;  /* 0x0000000805047810 */ /* 0x040fe40007ffe0ff */
[----:B------:R-:W-:Y:S02]  /*7920*/  ISETP.GE.U32.AND P0, PT, R5, UR4, PT ;  /* 0x0000000405007c0c */ /* 0x000fe4000bf06070 */
[----:B------:R-:W-:Y:S02]  /*7930*/  IADD3 R3, P2, R3, R0, RZ ;  /* 0x0000000003037210 */ /* 0x000fe40007f5e0ff */
[----:B------:R-:W-:Y:S01]  /*7940*/  ISETP.GE.U32.AND P1, PT, R4, UR4, PT ;  /* 0x0000000404007c0c */ /* 0x000fe2000bf26070 */
[----:B------:R-:W-:Y:S01]  /*7950*/  ULDC.64 UR4, c[0x0][0x680] ;  /* 0x0001a00000047ab9 */ /* 0x000fe20000000a00 */
[----:B------:R-:W-:Y:S02]  /*7960*/  LEA.HI.X.SX32 R0, R0, RZ, 0x1, P2 ;  /* 0x000000ff00007211 */ /* 0x000fe400010f0eff */
[----:B------:R-:W-:-:S04]  /*7970*/  LEA R4, P2, R3, UR4, 0x2 ;  /* 0x0000000403047c11 */ /* 0x000fc8000f8410ff */
[----:B------:R-:W-:-:S05]  /*7980*/  LEA.HI.X R5, R3, UR5, R0, 0x2, P2 ;  /* 0x0000000503057c11 */ /* 0x000fca00090f1400 */
[----:B------:R2:W-:Y:S04]  /*7990*/  @!P0 STG.E desc[UR6][R4.64], R11 ;  /* 0x0000000b04008986 */ /* 0x0005e8000c101906 */
[----:B------:R2:W-:Y:S02]  /*79a0*/  @!P1 STG.E desc[UR6][R4.64+0x20], R9 ;  /* 0x0000200904009986 */ /* 0x0005e4000c101906 */
.L_x_53:
[----:B------:R-:W-:Y:S05]  /*79b0*/  BSYNC B0 ;  /* 0x0000000000007941 */ /* 0x000fea0003800000 */
.L_x_52:
[----:B------:R-:W-:Y:S01]  /*79c0*/  ULDC.64 UR4, c[0x0][0x730] ;  /* 0x0001cc0000047ab9 */ /* 0x000fe20000000a00 */
[-C--:B------:R-:W-:Y:S01]  /*79d0*/  FMUL R120, R26, R10.reuse ;  /* 0x0000000a1a787220 */ /* 0x080fe20000400000 */
[----:B------:R-:W-:Y:S01]  /*79e0*/  ISETP.NE.U32.AND P0, PT, RZ, UR4, PT ;  /* 0x00000004ff007c0c */ /* 0x000fe2000bf05070 */
[-C--:B------:R-:W-:Y:S01]  /*79f0*/  FMUL R27, R27, R10.reuse ;  /* 0x0000000a1b1b7220 */ /* 0x080fe20000400000 */
[-C--:B------:R-:W-:Y:S01]  /*7a00*/  FMUL R121, R30, R10.reuse ;  /* 0x0000000a1e797220 */ /* 0x080fe20000400000 */
[-C--:B------:R-:W-:Y:S01]  /*7a10*/  FMUL R31, R31, R10.reuse ;  /* 0x0000000a1f1f7220 */ /* 0x080fe20000400000 */
[----:B------:R-:W-:Y:S01]  /*7a20*/  ISETP.NE.AND.EX P0, PT, RZ, UR5, PT, P0 ;  /* 0x00000005ff007c0c */ /* 0x000fe2000bf05300 */
        /* <DEDUP_REMOVED lines=44> */
[----:B------:R-:W-:Y:S06]  /*7cf0*/  @P0 BRA `(.L_x_54) ;  /* 0x0000000000280947 */ /* 0x000fec0003800000 */
[----:B------:R-:W-:Y:S02]  /*7d00*/  ULDC.64 UR4, c[0x0][0x728] ;  /* 0x0001ca0000047ab9 */ /* 0x000fe40000000a00 */
[----:B------:R-:W-:-:S04]  /*7d10*/  ISETP.NE.U32.AND P0, PT, RZ, UR4, PT ;  /* 0x00000004ff007c0c */ /* 0x000fc8000bf05070 */
[----:B------:R-:W-:-:S13]  /*7d20*/  ISETP.NE.AND.EX P0, PT, RZ, UR5, PT, P0 ;  /* 0x00000005ff007c0c */ /* 0x000fda000bf05300 */
[----:B------:R-:W-:Y:S05]  /*7d30*/  @!P0 BRA `(.L_x_55) ;  /* 0x0000000000108947 */ /* 0x000fea0003800000 */
[----:B--2---:R-:W2:Y:S01]  /*7d40*/  LDC.64 R4, c[0x0][0x728] ;  /* 0x0001ca00ff047b82 */ /* 0x004ea20000000a00 */
[----:B------:R-:W-:Y:S02]  /*7d50*/  ULDC.64 UR4, c[0x0][0x208] ;  /* 0x0000820000047ab9 */ /* 0x000fe40000000a00 */
[----:B--2---:R3:W5:Y:S01]  /*7d60*/  LDG.E R22, desc[UR4][R4.64] ;  /* 0x0000000404167981 */ /* 0x004762000c1e1900 */
[----:B------:R-:W-:Y:S05]  /*7d70*/  BRA `(.L_x_54) ;  /* 0x0000000000087947 */ /* 0x000fea0003800000 */
.L_x_55:
[----:B------:R-:W-:Y:S02]  /*7d80*/  ULDC UR4, c[0x0][0x720] ;  /* 0x0001c80000047ab9 */ /* 0x000fe40000000800 */
[----:B------:R-:W-:-:S07]  /*7d90*/  MOV R22, UR4 ;  /* 0x0000000400167c02 */ /* 0x000fce0008000f00 */
.L_x_54:
[----:B-1----:R-:W-:-:S04]  /*7da0*/  MOV R0, RZ ;  /* 0x000000ff00007202 */ /* 0x002fc80000000f00 */
[----:B------:R-:W-:-:S13]  /*7db0*/  LOP3.LUT P0, RZ, R0, 0x1bf, RZ, 0xc0, !PT ;  /* 0x000001bf00ff7812 */ /* 0x000fda000780c0ff */
[----:B------:R-:W-:Y:S05]  /*7dc0*/  @!P0 BRA `(.L_x_56) ;  /* 0x0000000000408947 */ /* 0x000fea0003800000 */
[----:B------:R-:W-:Y:S01]  /*7dd0*/  MOV R14, 0x0 ;  /* 0x00000000000e7802 */ /* 0x000fe20000000f00 */
[----:B------:R-:W-:Y:S01]  /*7de0*/  ULDC.64 UR4, c[0x4][0x70] ;  /* 0x01001c0000047ab9 */ /* 0x000fe20000000a00 */
[----:B------:R-:W-:Y:S01]  /*7df0*/  ULDC.64 UR6, c[0x4][0x8] ;  /* 0x0100020000067ab9 */ /* 0x000fe20000000a00 */
[----:B--23--:R-:W-:Y:S02]  /*7e00*/  MOV R4, UR4 ;  /* 0x0000000400047c02 */ /* 0x00cfe40008000f00 */
[----:B------:R-:W-:Y:S01]  /*7e10*/  MOV R5, UR5 ;  /* 0x0000000500057c02 */ /* 0x000fe20008000f00 */
[----:B------:R-:W1:Y:S01]  /*7e20*/  LDC.64 R14, c[0x4][R14] ;  /* 0x010000000e0e7b82 */ /* 0x000e620000000a00 */
[----:B------:R-:W-:Y:S01]  /*7e30*/  ULDC.64 UR4, c[0x4][0x78] ;  /* 0x01001e0000047ab9 */ /* 0x000fe20000000a00 */
[----:B------:R-:W-:Y:S02]  /*7e40*/  MOV R10, UR6 ;  /* 0x00000006000a7c02 */ /* 0x000fe40008000f00 */
[----:B------:R-:W-:-:S02]  /*7e50*/  MOV R6, UR4 ;  /* 0x0000000400067c02 */ /* 0x000fc40008000f00 */
[----:B------:R-:W-:Y:S02]  /*7e60*/  MOV R7, UR5 ;  /* 0x0000000500077c02 */ /* 0x000fe40008000f00 */
[----:B------:R-:W-:Y:S02]  /*7e70*/  MOV R11, UR7 ;  /* 0x00000007000b7c02 */ /* 0x000fe40008000f00 */
[----:B------:R-:W-:Y:S02]  /*7e80*/  MOV R8, 0x70 ;  /* 0x0000007000087802 */ /* 0x000fe40000000f00 */
[----:B------:R-:W-:Y:S02]  /*7e90*/  MOV R12, 0x1 ;  /* 0x00000001000c7802 */ /* 0x000fe40000000f00 */
[----:B------:R-:W-:-:S07]  /*7ea0*/  MOV R13, RZ ;  /* 0x000000ff000d7202 */ /* 0x000fce0000000f00 */
[----:B------:R-:W-:-:S07]  /*7eb0*/  LEPC R20, `(.L_x_56) ;  /* 0x000000001014794e */ /* 0x000fce0000000000 */
[----:B-1---5:R-:W-:Y:S05]  /*7ec0*/  CALL.ABS.NOINC R14 ;  /* 0x000000000e007343 */ /* 0x022fea0003c00000 */
.L_x_56:
[----:B------:R-:W1:Y:S01]  /*7ed0*/  S2R R3, SR_CgaCtaId ;  /* 0x0000000000037919 */ /* 0x000e620000008800 */
[----:B------:R-:W-:Y:S02]  /*7ee0*/  R2UR UR4, R19 ;  /* 0x00000000130472ca */ /* 0x000fe400000e0000 */
[----:B------:R-:W-:-:S11]  /*7ef0*/  MOV R0, 0x400 ;  /* 0x0000040000007802 */ /* 0x000fd60000000f00 */
[----:B--23--:R-:W-:Y:S02]  /*7f00*/  MOV R5, UR4 ;  /* 0x0000000400057c02 */ /* 0x00cfe40008000f00 */
[----:B-1----:R-:W-:-:S05]  /*7f10*/  LEA R0, R3, R0, 0x18 ;  /* 0x0000000003007211 */ /* 0x002fca00078ec0ff */
[----:B------:R-:W-:-:S05]  /*7f20*/  IMAD R30, R5, 0x2200, R0 ;  /* 0x00002200051e7824 */ /* 0x000fca00078e0200 */
[----:B------:R-:W-:-:S04]  /*7f30*/  IADD3 R26, R30, 0x45e00, RZ ;  /* 0x00045e001e1a7810 */ /* 0x000fc80007ffe0ff */
[----:B------:R-:W-:-:S13]  /*7f40*/  LOP3.LUT P0, RZ, R26, 0x1b0, RZ, 0xc0, !PT ;  /* 0x000001b01aff7812 */ /* 0x000fda000780c0ff */
[----:B------:R-:W-:Y:S05]  /*7f50*/  @!P0 BRA `(.L_x_57) ;  /* 0x0000000000408947 */ /* 0x000fea0003800000 */
[----:B------:R-:W-:Y:S01]  /*7f60*/  MOV R14, 0x0 ;  /* 0x00000000000e7802 */ /* 0x000fe20000000f00 */
[----:B------:R-:W-:Y:S01]  /*7f70*/  ULDC.64 UR4, c[0x4][0x70] ;  /* 0x01001c0000047ab9 */ /* 0x000fe20000000a00 */
[----:B------:R-:W-:Y:S01]  /*7f80*/  ULDC.64 UR6, c[0x4][0x78] ;  /* 0x01001e0000067ab9 */ /* 0x000fe20000000a00 */
[----:B------:R-:W-:Y:S02]  /*7f90*/  MOV R4, UR4 ;  /* 0x0000000400047c02 */ /* 0x000fe40008000f00 */
        /* <DEDUP_REMOVED lines=12> */
.L_x_57:
[C---:B------:R-:W-:Y:S01]  /*8060*/  SHF.L.U32 R0, R2.reuse, 0x4, RZ ;  /* 0x0000000402007819 */ /* 0x040fe200000006ff */
[----:B------:R-:W-:Y:S01]  /*8070*/  ULDC.64 UR4, c[0x0][0x730] ;  /* 0x0001cc0000047ab9 */ /* 0x000fe20000000a00 */
[----:B------:R-:W-:Y:S02]  /*8080*/  SHF.L.U32 R3, R2, 0x5, RZ ;  /* 0x0000000502037819 */ /* 0x000fe400000006ff */
[----:B------:R-:W-:Y:S02]  /*8090*/  LOP3.LUT R0, R0, 0x600, RZ, 0xc0, !PT ;  /* 0x0000060000007812 */ /* 0x000fe400078ec0ff */
[----:B------:R-:W-:Y:S02]  /*80a0*/  LOP3.LUT R4, R3, 0xc0, RZ, 0xc0, !PT ;  /* 0x000000c003047812 */ /* 0x000fe400078ec0ff */
[----:B------:R-:W-:Y:S02]  /*80b0*/  LOP3.LUT R0, R0, 0x20, R3, 0xf8, !PT ;  /* 0x0000002000007812 */ /* 0x000fe400078ef803 */
[----:B------:R-:W-:-:S02]  /*80c0*/  SHF.R.U32.HI R5, RZ, 0x1, R2 ;  /* 0x00000001ff057819 */ /* 0x000fc40000011602 */
[----:B------:R-:W-:Y:S02]  /*80d0*/  LOP3.LUT R3, R0, 0x100, R3, 0xf8, !PT ;  /* 0x0000010000037812 */ /* 0x000fe400078ef803 */
[----:B------:R-:W-:Y:S02]  /*80e0*/  LOP3.LUT R0, R2, 0x7f, RZ, 0xc0, !PT ;  /* 0x0000007f02007812 */ /* 0x000fe400078ec0ff */
[----:B------:R-:W-:Y:S01]  /*80f0*/  ISETP.NE.U32.AND P0, PT, RZ, UR4, PT ;  /* 0x00000004ff007c0c */ /* 0x000fe2000bf05070 */
[----:B------:R-:W-:Y:S01]  /*8100*/  ULDC UR4, c[0x0][0x720] ;  /* 0x0001c80000047ab9 */ /* 0x000fe20000000800 */
[----:B------:R-:W-:Y:S02]  /*8110*/  IADD3 R0, R0, 0x1f, RZ ;  /* 0x0000001f00007810 */ /* 0x000fe40007ffe0ff */
[----:B------:R-:W-:Y:S02]  /*8120*/  LOP3.LUT R4, R4, 0x8, R5, 0xf8, !PT ;  /* 0x0000000804047812 */ /* 0x000fe400078ef805 */
[----:B------:R-:W-:-:S02]  /*8130*/  ISETP.NE.AND.EX P0, PT, RZ, UR5, PT, P0 ;  /* 0x00000005ff007c0c */ /* 0x000fc4000bf05300 */
[----:B------:R-:W-:Y:S02]  /*8140*/  ISETP.GT.U32.AND P1, PT, R0, 0x3e, PT ;  /* 0x0000003e0000780c */ /* 0x000fe40003f24070 */
[----:B------:R-:W-:Y:S02]  /*8150*/  SHF.L.U32 R5, R2, 0x2, RZ ;  /* 0x0000000202057819 */ /* 0x000fe400000006ff */
[----:B-----5:R-:W-:Y:S02]  /*8160*/  FSEL R122, R22, UR4, !P0 ;  /* 0x00000004167a7c08 */ /* 0x020fe4000c000000 */
[----:B------:R-:W-:Y:S02]  /*8170*/  LOP3.LUT R4, R4, 0x18, R5, 0x78, !PT ;  /* 0x0000001804047812 */ /* 0x000fe400078e7805 */
[----:B------:R-:W-:Y:S01]  /*8180*/  LOP3.LUT P0, RZ, R2, 0x4, RZ, 0xc0, !PT ;  /* 0x0000000402ff7812 */ /* 0x000fe2000780c0ff */
[----:B------:R-:W-:Y:S01]  /*8190*/  FMUL R5, R120, R122 ;  /* 0x0000007a78057220 */ /* 0x000fe20000400000 */
[----:B------:R-:W-:Y:S01]  /*81a0*/  LOP3.LUT R3, R3, R4, RZ, 0xfc, !PT ;  /* 0x0000000403037212 */ /* 0x000fe200078efcff */
        /* <DEDUP_REMOVED lines=15> */
[----:B------:R-:W-:Y:S01]  /*82a0*/  MOV R21, 0x20 ;  /* 0x0000002000157802 */ /* 0x000fe20000000f00 */
        /* <DEDUP_REMOVED lines=14> */
[----:B------:R-:W-:Y:S01]  /*8390*/  F2FP.BF16.F32.PACK_AB R5, R0, R5 ;  /* 0x000000050005723e */ /* 0x000fe200000010ff */
[----:B------:R-:W-:Y:S01]  /*83a0*/  FMUL R41, R41, R122 ;  /* 0x0000007a29297220 */ /* 0x000fe20000400000 */
[----:B------:R-:W-:Y:S01]  /*83b0*/  F2FP.BF16.F32.PACK_AB R6, R29, R6 ;  /* 0x000000061d06723e */ /* 0x000fe200000010ff */
[-C--:B------:R-:W-:Y:S01]  /*83c0*/  FMUL R40, R40, R122.reuse ;  /* 0x0000007a28287220 */ /* 0x080fe20000400000 */
        /* <DEDUP_REMOVED lines=70> */
[----:B------:R-:W-:Y:S02]  /*8830*/  SEL R21, R21, 0xffffffe0, !P0 ;  /* 0xffffffe015157807 */ /* 0x000fe40004000000 */
[C---:B------:R-:W-:Y:S02]  /*8840*/  LEA R0, R3.reuse, R26, 0x1 ;  /* 0x0000001a03007211 */ /* 0x040fe400078e08ff */
[----:B------:R-:W-:Y:S01]  /*8850*/  LEA R29, R3, R30, 0x1 ;  /* 0x0000001e031d7211 */ /* 0x000fe200078e08ff */
[----:B------:R-:W-:Y:S06]  /*8860*/  @P1 BRA `(.L_x_58) ;  /* 0x0000000000041947 */ /* 0x000fec0003800000 */
[----:B------:R-:W-:-:S04]  /*8870*/  DEPBAR.LE SB0, 0x1 ;  /* 0x000080400000791a */ /* 0x000fc80000000000 */
.L_x_58:
[----:B------:R-:W-:Y:S05]  /*8880*/  WARPSYNC.ALL ;  /* 0x0000000000007948 */ /* 0x000fea0003800000 */
[----:B------:R-:W-:Y:S01]  /*8890*/  BAR.SYNC.DEFER_BLOCKING 0x1, 0x80 ;  /* 0x0042000000007b1d */ /* 0x000fe20000010000 */
[----:B------:R-:W-:Y:S02]  /*88a0*/  IADD3 R3, R0, R21, RZ ;  /* 0x0000001500037210 */ /* 0x000fe40007ffe0ff */
[----:B------:R-:W-:Y:S02]  /*88b0*/  F2FP.BF16.F32.PACK_AB R13, R13, R14 ;  /* 0x0000000e0d0d723e */ /* 0x000fe400000010ff */
[----:B------:R-:W-:Y:S01]  /*88c0*/  F2FP.BF16.F32.PACK_AB R24, R24, R27 ;  /* 0x0000001b1818723e */ /* 0x000fe200000010ff */
[----:B------:R-:W-:Y:S01]  /*88d0*/  BSSY B0, `(.L_x_59) ;  /* 0x0000020000007945 */ /* 0x000fe20003800000 */
[----:B------:R-:W-:-:S02]  /*88e0*/  F2FP.BF16.F32.PACK_AB R12, R41, R40 ;  /* 0x00000028290c723e */ /* 0x000fc400000010ff */
[----:B------:R-:W-:Y:S02]  /*88f0*/  F2FP.BF16.F32.PACK_AB R14, R45, R44 ;  /* 0x0000002c2d0e723e */ /* 0x000fe400000010ff */
[----:B------:R-:W-:Y:S02]  /*8900*/  F2FP.BF16.F32.PACK_AB R15, R15, R20 ;  /* 0x000000140f0f723e */ /* 0x000fe400000010ff */
[----:B------:R-:W-:Y:S02]  /*8910*/  F2FP.BF16.F32.PACK_AB R25, R28, R31 ;  /* 0x0000001f1c19723e */ /* 0x000fe400000010ff */
[----:B------:R-:W-:Y:S02]  /*8920*/  F2FP.BF16.F32.PACK_AB R26, R53, R52 ;  /* 0x00000034351a723e */ /* 0x000fe400000010ff */
[----:B------:R-:W-:Y:S02]  /*8930*/  F2FP.BF16.F32.PACK_AB R27, R34, R35 ;  /* 0x00000023221b723e */ /* 0x000fe400000010ff */
[----:B------:R-:W-:Y:S01]  /*8940*/  IADD3 R21, R21, 0x1000, R0 ;  /* 0x0000100015157810 */ /* 0x000fe20007ffe000 */
[----:B------:R1:W-:Y:S04]  /*8950*/  STSM.16.M88.4 [R29+0x45e00], R4 ;  /* 0x045e00041d007844 */ /* 0x0003e80000000200 */
[----:B------:R1:W-:Y:S01]  /*8960*/  STSM.16.M88.4 [R3], R8 ;  /* 0x0000000803007844 */ /* 0x0003e20000000200 */
[----:B------:R-:W-:Y:S01]  /*8970*/  @!PT LDS RZ, [RZ] ;  /* 0x00000000fffff984 */ /* 0x000fe20000000800 */
[----:B------:R-:W-:Y:S01]  /*8980*/  @!PT LDS RZ, [RZ] ;  /* 0x00000000fffff984 */ /* 0x000fe20000000800 */
[----:B------:R-:W-:Y:S01]  /*8990*/  @!PT LDS RZ, [RZ] ;  /* 0x00000000fffff984 */ /* 0x000fe20000000800 */
[----:B------:R-:W-:Y:S01]  /*89a0*/  @!PT LDS RZ, [RZ] ;  /* 0x00000000fffff984 */ /* 0x000fe20000000800 */
[----:B------:R2:W-:Y:S06]  /*89b0*/  MEMBAR.ALL.CTA ;  /* 0x0000000000007992 */ /* 0x0005ec0000008000 */
[----:B--2---:R-:W2:Y:S02]  /*89c0*/  FENCE.VIEW.ASYNC.S ;  /* 0x00000000000073c6 */ /* 0x004ea40000000000 */
[----:B--2---:R-:W-:Y:S06]  /*89d0*/  BAR.SYNC.DEFER_BLOCKING 0x1, 0x80 ;  /* 0x0042000000007b1d */ /* 0x004fec0000010000 */
[----:B------:R-:W-:Y:S05]  /*89e0*/  @P1 BRA `(.L_x_60) ;  /* 0x0000000000381947 */ /* 0x000fea0003800000 */
[----:B------:R-:W-:Y:S01]  /*89f0*/  R2UR UR4, R185 ;  /* 0x00000000b90472ca */ /* 0x000fe200000e0000 */
[----:B------:R-:W-:Y:S01]  /*8a00*/  ULDC.64 UR8, c[0x0][0x198] ;  /* 0x0000660000087ab9 */ /* 0x000fe20000000a00 */
[----:B------:R-:W-:Y:S01]  /*8a10*/  R2UR UR5, R186 ;  /* 0x00000000ba0572ca */ /* 0x000fe200000e0000 */
[----:B------:R-:W-:Y:S01]  /*8a20*/  UIADD3 UR6, UP0, UR8, 0x670, URZ ;  /* 0x0000067008067890 */ /* 0x000fe2000ff1e03f */
[----:B------:R-:W-:Y:S01]  /*8a30*/  R2UR UR40, R30 ;  /* 0x000000001e2872ca */ /* 0x000fe200000e0000 */
[----:B------:R-:W-:Y:S02]  /*8a40*/  UMOV UR41, URZ ;  /* 0x0000003f00297c82 */ /* 0x000fe40008000000 */
[----:B------:R-:W-:-:S06]  /*8a50*/  UIADD3.X UR7, URZ, UR9, URZ, UP0, !UPT ;  /* 0x000000093f077290 */ /* 0x000fcc00087fe43f */
[----:B------:R-:W-:-:S03]  /*8a60*/  UIADD3 UR43, -UR4, URZ, URZ ;  /* 0x0000003f042b7290 */ /* 0x000fc6000fffe13f */
[----:B------:R-:W-:Y:S01]  /*8a70*/  ULDC UR4, c[0x0][0xa10] ;  /* 0x0002840000047ab9 */ /* 0x000fe20000000800 */
[----:B------:R-:W-:Y:S02]  /*8a80*/  UIADD3 UR40, UR40, 0x45e00, URZ ;  /* 0x00045e0028287890 */ /* 0x000fe4000fffe03f */
[----:B------:R-:W-:-:S09]  /*8a90*/  UIMAD UR43, UR4, UR43, UR5 ;  /* 0x0000002b042b72a4 */ /* 0x000fd2000f8e0205 */
[----:B------:R2:W-:Y:S01]  /*8aa0*/  UTMASTG.4D [UR40], [UR6] ;  /* 0x00000028060073b5 */ /* 0x0005e20008018000 */
[----:B------:R0:W-:Y:S01]  /*8ab0*/  UTMACMDFLUSH ;  /* 0x00000000000079b7 */ /* 0x0001e20000000000 */
[----:B--2---:R-:W-:-:S04]  /*8ac0*/  DEPBAR.LE SB0, 0x1 ;  /* 0x000080400000791a */ /* 0x004fc80000000000 */
.L_x_60:
[----:B------:R-:W-:Y:S05]  /*8ad0*/  BSYNC B0 ;  /* 0x0000000000007941 */ /* 0x000fea0003800000 */
.L_x_59:
[----:B------:R-:W-:Y:S01]  /*8ae0*/  BAR.SYNC.DEFER_BLOCKING 0x1, 0x80 ;  /* 0x0042000000007b1d */ /* 0x000fe20000010000 */
[----:B-1----:R-:W-:Y:S02]  /*8af0*/  F2FP.BF16.F32.PACK_AB R4, R57, R56 ;  /* 0x000000383904723e */ /* 0x002fe400000010ff */
[----:B------:R-:W-:Y:S02]  /*8b00*/  F2FP.BF16.F32.PACK_AB R5, R38, R39 ;  /* 0x000000272605723e */ /* 0x000fe400000010ff */
[----:B------:R-:W-:Y:S01]  /*8b10*/  F2FP.BF16.F32.PACK_AB R6, R61, R60 ;  /* 0x0000003c3d06723e */ /* 0x000fe200000010ff */
[----:B------:R-:W-:Y:S01]  /*8b20*/  BSSY B0, `(.L_x_61) ;  /* 0x0000020000007945 */ /* 0x000fe20003800000 */
[----:B------:R-:W-:Y:S02]  /*8b30*/  F2FP.BF16.F32.PACK_AB R7, R42, R43 ;  /* 0x0000002b2a07723e */ /* 0x000fe400000010ff */
[----:B------:R-:W-:Y:S02]  /*8b40*/  F2FP.BF16.F32.PACK_AB R8, R65, R64 ;  /* 0x000000404108723e */ /* 0x000fe400000010ff */
[----:B------:R-:W-:-:S02]  /*8b50*/  F2FP.BF16.F32.PACK_AB R9, R46, R47 ;  /* 0x0000002f2e09723e */ /* 0x000fc400000010ff */
[----:B------:R-:W-:Y:S02]  /*8b60*/  F2FP.BF16.F32.PACK_AB R10, R69, R68 ;  /* 0x00000044450a723e */ /* 0x000fe400000010ff */
[----:B------:R-:W-:Y:S01]  /*8b70*/  F2FP.BF16.F32.PACK_AB R11, R48, R49 ;  /* 0x00000031300b723e */ /* 0x000fe200000010ff */
        /* <DEDUP_REMOVED lines=15> */
[----:B------:R-:W-:Y:S01]  /*8c70*/  UMOV UR9, 0x20 ;  /* 0x0000002000097882 */ /* 0x000fe20000000000 */
[----:B------:R-:W-:Y:S01]  /*8c80*/  UMOV UR10, UR42 ;  /* 0x0000002a000a7c82 */ /* 0x000fe20008000000 */
[----:B------:R-:W-:Y:S01]  /*8c90*/  UIADD3.X UR7, URZ, UR13, URZ, UP0, !UPT ;  /* 0x0000000d3f077290 */ /* 0x000fe200087fe43f */
[----:B------:R-:W-:-:S05]  /*8ca0*/  UMOV UR12, UR44 ;  /* 0x0000002c000c7c82 */ /* 0x000fca0008000000 */
[----:B------:R-:W-:-:S03]  /*8cb0*/  UIADD3 UR11, -UR4, URZ, URZ ;  /* 0x0000003f040b7290 */ /* 0x000fc6000fffe13f */
[----:B------:R-:W-:Y:S01]  /*8cc0*/  ULDC UR4, c[0x0][0xa10] ;  /* 0x0002840000047ab9 */ /* 0x000fe20000000800 */
[----:B------:R-:W-:Y:S02]  /*8cd0*/  UIADD3 UR8, UR8, 0x46e00, URZ ;  /* 0x00046e0008087890 */ /* 0x000fe4000fffe03f */
[----:B------:R-:W-:-:S09]  /*8ce0*/  UIMAD UR11, UR4, UR11, UR5 ;  /* 0x0000000b040b72a4 */ /* 0x000fd2000f8e0205 */
[----:B------:R2:W-:Y:S01]  /*8cf0*/  UTMASTG.4D [UR8], [UR6] ;  /* 0x00000008060073b5 */ /* 0x0005e20008018000 */
[----:B------:R0:W-:Y:S01]  /*8d00*/  UTMACMDFLUSH ;  /* 0x00000000000079b7 */ /* 0x0001e20000000000 */
[----:B--2---:R-:W-:-:S04]  /*8d10*/  DEPBAR.LE SB0, 0x1 ;  /* 0x000080400000791a */ /* 0x004fc80000000000 */
.L_x_62:
[----:B------:R-:W-:Y:S05]  /*8d20*/  BSYNC B0 ;  /* 0x0000000000007941 */ /* 0x000fea0003800000 */
.L_x_61:
[----:B------:R-:W-:Y:S01]  /*8d30*/  BAR.SYNC.DEFER_BLOCKING 0x1, 0x80 ;  /* 0x0042000000007b1d */ /* 0x000fe20000010000 */
[----:B------:R-:W-:Y:S02]  /*8d40*/  F2FP.BF16.F32.PACK_AB R80, R81, R80 ;  /* 0x000000505150723e */ /* 0x000fe400000010ff */
[----:B-1----:R-:W-:Y:S02]  /*8d50*/  F2FP.BF16.F32.PACK_AB R12, R73, R72 ;  /* 0x00000048490c723e */ /* 0x002fe400000010ff */
[----:B------:R-:W-:Y:S01]  /*8d60*/  F2FP.BF16.F32.PACK_AB R13, R50, R51 ;  /* 0x00000033320d723e */ /* 0x000fe200000010ff */
[----:B------:R-:W-:Y:S01]  /*8d70*/  BSSY B0, `(.L_x_63) ;  /* 0x0000020000007945 */ /* 0x000fe20003800000 */
[----:B------:R-:W-:Y:S02]  /*8d80*/  F2FP.BF16.F32.PACK_AB R14, R77, R76 ;  /* 0x0000004c4d0e723e */ /* 0x000fe400000010ff */
[----:B------:R-:W-:Y:S02]  /*8d90*/  F2FP.BF16.F32.PACK_AB R15, R54, R55 ;  /* 0x00000037360f723e */ /* 0x000fe400000010ff */
[----:B------:R-:W-:-:S02]  /*8da0*/  F2FP.BF16.F32.PACK_AB R81, R58, R59 ;  /* 0x0000003b3a51723e */ /* 0x000fc400000010ff */
[----:B------:R-:W-:Y:S02]  /*8db0*/  F2FP.BF16.F32.PACK_AB R82, R85, R84 ;  /* 0x000000545552723e */ /* 0x000fe400000010ff */
[----:B------:R-:W-:Y:S01]  /*8dc0*/  F2FP.BF16.F32.PACK_AB R83, R62, R63 ;  /* 0x0000003f3e53723e */ /* 0x000fe200000010ff */
[----:B------:R1:W-:Y:S04]  /*8dd0*/  STSM.16.M88.4 [R0], R4 ;  /* 0x0000000400007844 */ /* 0x0003e80000000200 */
        /* <DEDUP_REMOVED lines=25> */
.L_x_64:
[----:B------:R-:W-:Y:S05]  /*8f70*/  BSYNC B0 ;  /* 0x0000000000007941 */ /* 0x000fea0003800000 */
.L_x_63:
[----:B------:R-:W-:Y:S01]  /*8f80*/  BAR.SYNC.DEFER_BLOCKING 0x1, 0x80 ;  /* 0x0042000000007b1d */ /* 0x000fe20000010000 */
[----:B------:R-:W-:Y:S02]  /*8f90*/  F2FP.BF16.F32.PACK_AB R88, R89, R88 ;  /* 0x000000585958723e */ /* 0x000fe400000010ff */
        /* <DEDUP_REMOVED lines=15> */
[----:B---3--:R-:W3:Y:S02]  /*9090*/  FENCE.VIEW.ASYNC.S ;  /* 0x00000000000073c6 */ /* 0x008ee40000000000 */
[----:B---3--:R-:W-:Y:S06]  /*90a0*/  BAR.SYNC.DEFER_BLOCKING 0x1, 0x80 ;  /* 0x0042000000007b1d */ /* 0x008fec0000010000 */
        /* <DEDUP_REMOVED lines=16> */
[----:B---3--:R-:W-:-:S04]  /*91b0*/  DEPBAR.LE SB0, 0x1 ;  /* 0x000080400000791a */ /* 0x008fc80000000000 */
.L_x_66:
[----:B------:R-:W-:Y:S05]  /*91c0*/  BSYNC B0 ;  /* 0x0000000000007941 */ /* 0x000fea0003800000 */
.L_x_65:
        /* <DEDUP_REMOVED lines=17> */
[----:B----4-:R-:W4:Y:S02]  /*92e0*/  FENCE.VIEW.ASYNC.S ;  /* 0x00000000000073c6 */ /* 0x010f240000000000 */
[----:B----4-:R-:W-:Y:S06]  /*92f0*/  BAR.SYNC.DEFER_BLOCKING 0x1, 0x80 ;  /* 0x0042000000007b1d */ /* 0x010fec0000010000 */
        /* <DEDUP_REMOVED lines=16> */
[----:B----4-:R-:W-:-:S04]  /*9400*/  DEPBAR.LE SB0, 0x1 ;  /* 0x000080400000791a */ /* 0x010fc80000000000 */
.L_x_68:
[----:B------:R-:W-:Y:S05]  /*9410*/  BSYNC B0 ;  /* 0x0000000000007941 */ /* 0x000fea0003800000 */
.L_x_67:
[----:B------:R-:W-:Y:S06]  /*9420*/  BAR.SYNC.DEFER_BLOCKING 0x1, 0x80 ;  /* 0x0042000000007b1d */ /* 0x000fec0000010000 */
[----:B------:R-:W-:Y:S01]  /*9430*/  BSSY B0, `(.L_x_69) ;  /* 0x000001a000007945 */ /* 0x000fe20003800000 */
[----:B------:R4:W-:Y:S04]  /*9440*/  STSM.16.M88.4 [R0+0x1000], R104 ;  /* 0x0010006800007844 */ /* 0x0009e80000000200 */
[----:B------:R4:W-:Y:S01]  /*9450*/  STSM.16.M88.4 [R21], R112 ;  /* 0x0000007015007844 */ /* 0x0009e20000000200 */
[----:B------:R-:W-:Y:S01]  /*9460*/  @!PT LDS RZ, [RZ] ;  /* 0x00000000fffff984 */ /* 0x000fe20000000800 */
[----:B------:R-:W-:Y:S01]  /*9470*/  @!PT LDS RZ, [RZ] ;  /* 0x00000000fffff984 */ /* 0x000fe20000000800 */
[----:B------:R-:W-:Y:S01]  /*9480*/  @!PT LDS RZ, [RZ] ;  /* 0x00000000fffff984 */ /* 0x000fe20000000800 */
[----:B------:R-:W-:Y:S01]  /*9490*/  @!PT LDS RZ, [RZ] ;  /* 0x00000000fffff984 */ /* 0x000fe20000000800 */
[----:B------:R5:W-:Y:S06]  /*94a0*/  MEMBAR.ALL.CTA ;  /* 0x0000000000007992 */ /* 0x000bec0000008000 */
[----:B-----5:R-:W5:Y:S02]  /*94b0*/  FENCE.VIEW.ASYNC.S ;  /* 0x00000000000073c6 */ /* 0x020f640000000000 */
[----:B-----5:R-:W-:Y:S06]  /*94c0*/  BAR.SYNC.DEFER_BLOCKING 0x1, 0x80 ;  /* 0x0042000000007b1d */ /* 0x020fec0000010000 */
        /* <DEDUP_REMOVED lines=14> */
[----:B------:R1:W-:Y:S02]  /*95b0*/  UTMASTG.4D [UR8], [UR6] ;  /* 0x00000008060073b5 */ /* 0x0003e40008018000 */
[----:B-1----:R0:W-:Y:S02]  /*95c0*/  UTMACMDFLUSH ;  /* 0x00000000000079b7 */ /* 0x0021e40000000000 */
.L_x_70:
[----:B------:R-:W-:Y:S05]  /*95d0*/  BSYNC B0 ;  /* 0x0000000000007941 */ /* 0x000fea0003800000 */
.L_x_69:
[----:B------:R-:W-:Y:S01]  /*95e0*/  R2UR UR4, R19 ;  /* 0x00000000130472ca */ /* 0x000fe200000e0000 */
[----:B------:R-:W5:Y:S01]  /*95f0*/  S2UR UR6, SR_CgaCtaId ;  /* 0x00000000000679c3 */ /* 0x000f620000008800 */
[----:B------:R-:W-:Y:S01]  /*9600*/  UMOV UR5, 0x400 ;  /* 0x0000040000057882 */ /* 0x000fe20000000000 */
[----:B------:R-:W-:-:S04]  /*9610*/  DEPBAR.LE SB0, 0x0 ;  /* 0x000080000000791a */ /* 0x000fc80000000000 */
[----:B------:R-:W-:-:S06]  /*9620*/  LOP3.LUT R184, R184, 0x1, RZ, 0x3c, !PT ;  /* 0x00000001b8b87812 */ /* 0x000fcc00078e3cff */
[----:B------:R-:W-:-:S04]  /*9630*/  ULEA UR4, UR4, 0xfffffff8, 0x3 ;  /* 0xfffffff804047891 */ /* 0x000fc8000f8e183f */
[----:B------:R-:W-:-:S04]  /*9640*/  ULOP3.LUT UR4, UR4, 0x8, URZ, 0xc0, !UPT ;  /* 0x0000000804047892 */ /* 0x000fc8000f8ec03f */
[----:B------:R-:W-:Y:S02]  /*9650*/  ULOP3.LUT UR4, UR4, 0x18, URZ, 0x3c, !UPT ;  /* 0x0000001804047892 */ /* 0x000fe4000f8e3c3f */
[----:B-----5:R-:W-:-:S04]  /*9660*/  ULEA UR5, UR6, UR5, 0x18 ;  /* 0x0000000506057291 */ /* 0x020fc8000f8ec03f */
[----:B-1234-:R-:W-:Y:S01]  /*9670*/  MOV R0, UR4 ;  /* 0x0000000400007c02 */ /* 0x01efe20008000f00 */
[----:B------:R-:W-:Y:S02]  /*9680*/  ULDC UR4, c[0x0][0xc] ;  /* 0x0000030000047ab9 */ /* 0x000fe40000000800 */
[----:B------:R-:W-:Y:S01]  /*9690*/  IADD3 R17, R17, UR4, RZ ;  /* 0x0000000411117c10 */ /* 0x000fe2000fffe0ff */
[----:B------:R-:W-:-:S03]  /*96a0*/  ULDC UR4, c[0x0][0xa00] ;  /* 0x0002800000047ab9 */ /* 0x000fc60000000800 */
[----:B------:R-:W-:Y:S01]  /*96b0*/  ISETP.GE.AND P0, PT, R17, UR4, PT ;  /* 0x0000000411007c0c */ /* 0x000fe2000bf06270 */
[----:B------:R1:W-:-:S12]  /*96c0*/  SYNCS.ARRIVE.TRANS64.A1T0 RZ, [R0+UR5+0x4c490], RZ ;  /* 0x04c490ff00ff79a7 */ /* 0x0003d80008100005 */
[----:B-1----:R-:W-:Y:S05]  /*96d0*/  @!P0 BRA `(.L_x_71) ;  /* 0xffffff7400648947 */ /* 0x002fea000383ffff */
[----:B------:R-:W-:Y:S05]  /*96e0*/  EXIT ;  /* 0x000000000000794d */ /* 0x000fea0003800000 */
.L_x_6:
[----:B------:R-:W-:-:S08]  /*96f0*/  NOP ;  /* 0x0000000000007918 */ /* 0x000fd00000000000 */
[----:B------:R-:W2:-:S00]  /*9700*/  USETMAXREG.DEALLOC.CTAPOOL 0x18 ;  /* 0x00000018000079c8 */ /* 0x000e8000080e0500 */
[----:B------:R-:W-:-:S13]  /*9710*/  PLOP3.LUT P3, PT, PT, PT, UP0, 0x80, 0x0 ;  /* 0x000000000000781c */ /* 0x000fda0003f6f008 */
[----:B--2---:R-:W-:Y:S05]  /*9720*/  @!P3 BRA `(.L_x_72) ;  /* 0x000000080090b947 */ /* 0x004fea0003800000 */
[----:B------:R-:W-:-:S13]  /*9730*/  PLOP3.LUT P2, PT, PT, PT, UP1, 0x80, 0x0 ;  /* 0x000000000000781c */ /* 0x000fda0003f4f018 */
[----:B-1----:R-:W-:Y:S05]  /*9740*/  @P2 EXIT ;  /* 0x000000000000294d */ /* 0x002fea0003800000 */
[----:B------:R-:W-:Y:S02]  /*9750*/  ULDC UR4, c[0x0][0xa00] ;  /* 0x0002800000047ab9 */ /* 0x000fe40000000800 */
[----:B------:R-:W-:-:S13]  /*9760*/  ISETP.GE.AND P2, PT, R17, UR4, PT ;  /* 0x0000000411007c0c */ /* 0x000fda000bf46270 */
[----:B------:R-:W-:Y:S05]  /*9770*/  @P2 EXIT ;  /* 0x000000000000294d */ /* 0x000fea0003800000 */
[----:B------:R-:W-:Y:S01]  /*9780*/  R2UR UR4, R16 ;  /* 0x00000000100472ca */ /* 0x000fe200000e0000 */
[----:B------:R-:W-:Y:S01]  /*9790*/  BSSY B0, `(.L_x_73) ;  /* 0x000009c000007945 */ /* 0x000fe20003800000 */
[----:B------:R-:W-:Y:S01]  /*97a0*/  LOP3.LUT P2, RZ, R2, 0x1f, RZ, 0xc0, !PT ;  /* 0x0000001f02ff7812 */ /* 0x000fe2000784c0ff */
[----:B------:R-:W-:Y:S01]  /*97b0*/  ULDC UR20, c[0x0][0xc] ;  /* 0x0000030000147ab9 */ /* 0x000fe20000000800 */
[----:B------:R-:W-:Y:S01]  /*97c0*/  MOV R4, 0x1 ;  /* 0x0000000100047802 */ /* 0x000fe20000000f00 */
[----:B------:R-:W-:Y:S01]  /*97d0*/  ULDC.64 UR18, c[0x0][0x198] ;  /* 0x0000660000127ab9 */ /* 0x000fe20000000a00 */
[----:B------:R-:W-:Y:S01]  /*97e0*/  PLOP3.LUT P0, PT, P2, P0, PT, 0x2a, 0x0 ;  /* 0x000000000000781c */ /* 0x000fe20001700572 */
[----:B------:R-:W-:Y:S01]  /*97f0*/  ULDC UR21, c[0x0][0xa00] ;  /* 0x0002800000157ab9 */ /* 0x000fe20000000800 */
[----:B------:R-:W-:Y:S02]  /*9800*/  MOV R0, RZ ;  /* 0x000000ff00007202 */ /* 0x000fe40000000f00 */
[----:B------:R-:W-:-:S03]  /*9810*/  MOV R5, 0x1 ;  /* 0x0000000100057802 */ /* 0x000fc60000000f00 */
[----:B------:R-:W-:-:S12]  /*9820*/  ULOP3.LUT UR17, UR4, 0x2, URZ, 0xfc, !UPT ;  /* 0x0000000204117892 */ /* 0x000fd8000f8efc3f */
.L_x_88:
[----:B------:R-:W1:Y:S01]  /*9830*/  LDC R6, c[0x0][0xa04] ;  /* 0x00028100ff067b82 */ /* 0x000e620000000800 */
[----:B------:R-:W-:Y:S01]  /*9840*/  MOV R7, R17 ;  /* 0x0000001100077202 */ /* 0x000fe20000000f00 */
[----:B------:R-:W-:-:S06]  /*9850*/  UMOV UR4, 0xffffffff ;  /* 0xffffffff00047882 */ /* 0x000fcc0000000000 */
[----:B------:R-:W2:Y:S08]  /*9860*/  LDC R10, c[0x0][0xa10] ;  /* 0x00028400ff0a7b82 */ /* 0x000eb00000000800 */
[----:B------:R-:W3:Y:S01]  /*9870*/  LDC R13, c[0x0][0xa1c] ;  /* 0x00028700ff0d7b82 */ /* 0x000ee20000000800 */
[----:B-1----:R-:W-:Y:S02]  /*9880*/  ISETP.NE.AND P2, PT, R6, 0x1, PT ;  /* 0x000000010600780c */ /* 0x002fe40003f45270 */
[----:B--2---:R-:W-:-:S11]  /*9890*/  ISETP.NE.AND P3, PT, R10, 0x1, PT ;  /* 0x000000010a00780c */ /* 0x004fd60003f65270 */
[----:B------:R-:W1:Y:S01]  /*98a0*/  @P2 LDC.64 R8, c[0x0][0xa08] ;  /* 0x00028200ff082b82 */ /* 0x000e620000000a00 */
[----:B---3--:R-:W-:-:S07]  /*98b0*/  ISETP.NE.AND P4, PT, R13, 0x1, PT ;  /* 0x000000010d00780c */ /* 0x008fce0003f85270 */
[----:B------:R-:W2:Y:S08]  /*98c0*/  @P3 LDC R12, c[0x0][0xa14] ;  /* 0x00028500ff0c3b82 */ /* 0x000eb00000000800 */
[----:B------:R-:W3:Y:S08]  /*98d0*/  @P3 LDC R11, c[0x0][0xa18] ;  /* 0x00028600ff0b3b82 */ /* 0x000ef00000000800 */
[----:B------:R-:W4:Y:S01]  /*98e0*/  @P4 LDC.64 R2, c[0x0][0xa20] ;  /* 0x00028800ff024b82 */ /* 0x000f220000000a00 */
[----:B-1----:R-:W-:-:S05]  /*98f0*/  @P2 IMAD.HI.U32 R8, R17, R8, RZ ;  /* 0x0000000811082227 */ /* 0x002fca00078e00ff */
[----:B------:R-:W-:-:S04]  /*9900*/  @P2 SHF.R.U32.HI R7, RZ, R9, R8 ;  /* 0x00000009ff072219 */ /* 0x000fc80000011608 */
[----:B------:R-:W-:Y:S01]  /*9910*/  MOV R9, R7 ;  /* 0x0000000700097202 */ /* 0x000fe20000000f00 */
[----:B--2---:R-:W-:-:S05]  /*9920*/  @P3 IMAD.HI.U32 R8, R7, R12, RZ ;  /* 0x0000000c07083227 */ /* 0x004fca00078e00ff */
[----:B---3--:R-:W-:-:S05]  /*9930*/  @P3 SHF.R.U32.HI R9, RZ, R11, R8 ;  /* 0x0000000bff093219 */ /* 0x008fca0000011608 */
[----:B----4-:R-:W-:Y:S01]  /*9940*/  @P4 IMAD.HI.U32 R8, R9, R2, RZ ;  /* 0x0000000209084227 */ /* 0x010fe200078e00ff */
[----:B------:R-:W-:-:S04]  /*9950*/  MOV R2, R9 ;  /* 0x0000000900027202 */ /* 0x000fc80000000f00 */
[----:B------:R-:W-:Y:S02]  /*9960*/  @P4 SHF.R.U32.HI R2, RZ, R3, R8 ;  /* 0x00000003ff024219 */ /* 0x000fe40000011608 */
[----:B------:R-:W-:Y:S02]  /*9970*/  IADD3 R3, -R9, RZ, RZ ;  /* 0x000000ff09037210 */ /* 0x000fe40007ffe1ff */
[----:B------:R-:W-:-:S03]  /*9980*/  IADD3 R2, -R2, RZ, RZ ;  /* 0x000000ff02027210 */ /* 0x000fc60007ffe1ff */
[----:B------:R-:W-:Y:S02]  /*9990*/  IMAD R10, R10, R3, R7 ;  /* 0x000000030a0a7224 */ /* 0x000fe400078e0207 */
[----:B------:R-:W-:Y:S01]  /*99a0*/  IMAD R2, R13, R2, R9 ;  /* 0x000000020d027224 */ /* 0x000fe200078e0209 */
[----:B------:R-:W-:Y:S06]  /*99b0*/  BRA.DIV UR4, `(.L_x_74) ;  /* 0x0000001a04e87947 */ /* 0x000fec000b800000 */
[----:B------:R-:W-:-:S13]  /*99c0*/  ELECT P6, URZ, PT ;  /* 0x00000000003f782f */ /* 0x000fda00038c0000 */
.L_x_125:
[----:B------:R-:W-:Y:S01]  /*99d0*/  IADD3 R3, -R7, RZ, RZ ;  /* 0x000000ff07037210 */ /* 0x000fe20007ffe1ff */
[----:B------:R-:W-:Y:S04]  /*99e0*/  BSSY B1, `(.L_x_75) ;  /* 0x0000034000017945 */ /* 0x000fe80003800000 */
[----:B------:R-:W-:Y:S01]  /*99f0*/  IMAD R3, R6, R3, R17 ;  /* 0x0000000306037224 */ /* 0x000fe200078e0211 */
[----:B------:R-:W-:-:S04]  /*9a00*/  MOV R6, RZ ;  /* 0x000000ff00067202 */ /* 0x000fc80000000f00 */
[----:B------:R-:W-:Y:S01]  /*9a10*/  SHF.L.U32 R3, R3, 0x7, RZ ;  /* 0x0000000703037819 */ /* 0x000fe200000006ff */
[----:B------:R-:W-:Y:S06]  /*9a20*/  @!P6 BRA `(.L_x_76) ;  /* 0x0000000000bce947 */ /* 0x000fec0003800000 */
[----:B------:R-:W1:Y:S01]  /*9a30*/  S2R R7, SR_CgaCtaId ;  /* 0x0000000000077919 */ /* 0x000e620000008800 */
[----:B------:R-:W-:-:S04]  /*9a40*/  MOV R6, 0x400 ;  /* 0x0000040000067802 */ /* 0x000fc80000000f00 */
[----:B-1----:R-:W-:Y:S02]  /*9a50*/  LEA R9, R7, R6, 0x18 ;  /* 0x0000000607097211 */ /* 0x002fe400078ec0ff */
[----:B------:R-:W-:Y:S02]  /*9a60*/  SHF.L.U32 R6, R5, 0x1f, RZ ;  /* 0x0000001f05067819 */ /* 0x000fe400000006ff */
[----:B------:R-:W-:-:S04]  /*9a70*/  LEA R7, R0, R9, 0x3 ;  /* 0x0000000900077211 */ /* 0x000fc800078e18ff */
[----:B------:R-:W1:Y:S02]  /*9a80*/  SYNCS.PHASECHK.TRANS64.TRYWAIT P2, [R7+URZ+0x4c460], R6 ;  /* 0x04c46006070075a7 */ /* 0x000e64000804017f */
[----:B-1----:R-:W-:Y:S05]  /*9a90*/  @!P2 BRA `(.L_x_77) ;  /* 0x0000001800d0a947 */ /* 0x002fea0003800000 */
.L_x_126:
[----:B------:R-:W-:Y:S01]  /*9aa0*/  UPRMT UR4, UR17, 0x9910, URZ ;  /* 0x0000991011047896 */ /* 0x000fe2000800003f */
[----:B-1----:R-:W-:-:S03]  /*9ab0*/  @P1 MOV R6, 0x6000 ;  /* 0x0000600000061802 */ /* 0x002fc60000000f00 */
[----:B------:R-:W-:Y:S01]  /*9ac0*/  UISETP.NE.AND UP0, UPT, UR4, 0x2, UPT ;  /* 0x000000020400788c */ /* 0x000fe2000bf05270 */
[----:B------:R1:W-:Y:S05]  /*9ad0*/  @P1 SYNCS.ARRIVE.TRANS64 RZ, [R7+URZ+0x4c450], R6 ;  /* 0x04c4500607ff19a7 */ /* 0x0003ea000800003f */
[----:B------:R-:W-:-:S13]  /*9ae0*/  PLOP3.LUT P2, PT, PT, PT, UP0, 0x80, 0x0 ;  /* 0x000000000000781c */ /* 0x000fda0003f4f008 */
[----:B-1----:R-:W-:Y:S05]  /*9af0*/  @P2 BRA `(.L_x_78) ;  /* 0x0000000000042947 */ /* 0x002fea0003800000 */
[----:B------:R-:W-:Y:S01]  /*9b00*/  BPT.TRAP 0x1 ;  /* 0x000000040000795c */ /* 0x000fe20000300000 */
.L_x_78:
[----:B------:R-:W-:Y:S05]  /*9b10*/  @P0 BRA `(.L_x_79) ;  /* 0x0000000000040947 */ /* 0x000fea0003800000 */
[----:B------:R-:W-:Y:S01]  /*9b20*/  BPT.TRAP 0x1 ;  /* 0x000000040000795c */ /* 0x000fe20000300000 */
.L_x_79:
[----:B------:R-:W-:Y:S01]  /*9b30*/  R2UR UR5, R9 ;  /* 0x00000000090572ca */ /* 0x000fe200000e0000 */
[----:B------:R-:W-:Y:S01]  /*9b40*/  UIADD3 UR4, UP0, UR18, 0xf0, URZ ;  /* 0x000000f012047890 */ /* 0x000fe2000ff1e03f */
[----:B------:R-:W-:Y:S01]  /*9b50*/  R2UR UR8, R0 ;  /* 0x00000000000872ca */ /* 0x000fe200000e0000 */
[----:B------:R-:W-:Y:S01]  /*9b60*/  UMOV UR10, URZ ;  /* 0x0000003f000a7c82 */ /* 0x000fe20008000000 */
[----:B------:R-:W-:Y:S01]  /*9b70*/  R2UR UR9, R7 ;  /* 0x00000000070972ca */ /* 0x000fe200000e0000 */
[----:B------:R-:W-:Y:S01]  /*9b80*/  UMOV UR6, 0x0 ;  /* 0x0000000000067882 */ /* 0x000fe20000000000 */
[----:B------:R-:W-:Y:S01]  /*9b90*/  R2UR UR11, R3 ;  /* 0x00000000030b72ca */ /* 0x000fe200000e0000 */
[----:B------:R-:W-:Y:S01]  /*9ba0*/  UMOV UR7, 0x10000000 ;  /* 0x1000000000077882 */ /* 0x000fe20000000000 */
[----:B------:R-:W-:Y:S01]  /*9bb0*/  R2UR UR12, R10 ;  /* 0x000000000a0c72ca */ /* 0x000fe200000e0000 */
[----:B------:R-:W-:Y:S01]  /*9bc0*/  UMOV UR15, 0x40 ;  /* 0x00000040000f7882 */ /* 0x000fe20000000000 */
[----:B------:R-:W-:-:S02]  /*9bd0*/  R2UR UR13, R2 ;  /* 0x00000000020d72ca */ /* 0x000fc400000e0000 */
[----:B------:R-:W-:-:S03]  /*9be0*/  IADD3 R0, R0, 0x1, RZ ;  /* 0x0000000100007810 */ /* 0x000fc60007ffe0ff */
[----:B------:R-:W-:Y:S01]  /*9bf0*/  UIMAD UR8, UR8, 0x6000, UR5 ;  /* 0x00006000080878a4 */ /* 0x000fe2000f8e0205 */
[C---:B------:R-:W-:Y:S01]  /*9c00*/  ISETP.NE.AND P2, PT, R0.reuse, 0x2, PT ;  /* 0x000000020000780c */ /* 0x040fe20003f45270 */
[----:B------:R-:W-:Y:S02]  /*9c10*/  UIADD3 UR9, UR9, 0x4c450, URZ ;  /* 0x0004c45009097890 */ /* 0x000fe4000fffe03f */
[----:B------:R-:W-:Y:S01]  /*9c20*/  UIADD3.X UR5, URZ, UR19, URZ, UP0, !UPT ;  /* 0x000000133f057290 */ /* 0x000fe200087fe43f */
[----:B------:R-:W-:Y:S01]  /*9c30*/  SEL R6, RZ, 0x1, P2 ;  /* 0x00000001ff067807 */ /* 0x000fe20001000000 */
[----:B------:R-:W-:Y:S01]  /*9c40*/  UIADD3 UR14, UR8, 0x2000, URZ ;  /* 0x00002000080e7890 */ /* 0x000fe2000fffe03f */
[----:B------:R-:W-:Y:S01]  /*9c50*/  SEL R0, R0, RZ, P2 ;  /* 0x000000ff00007207 */ /* 0x000fe20001000000 */
[----:B------:R-:W-:Y:S01]  /*9c60*/  UIADD3 UR16, UR8, 0x4000, URZ ;  /* 0x0000400008107890 */ /* 0x000fe2000fffe03f */
[----:B------:R-:W-:Y:S02]  /*9c70*/  LOP3.LUT R5, R5, R6, RZ, 0x3c, !PT ;  /* 0x0000000605057212 */ /* 0x000fe400078e3cff */
[----:B------:R-:W-:-:S02]  /*9c80*/  MOV R6, 0x40 ;  /* 0x0000004000067802 */ /* 0x000fc40000000f00 */
[----:B------:R1:W-:Y:S02]  /*9c90*/  UTMALDG.4D [UR8], [UR4], desc[UR6] ;  /* 0x00000608040075b4 */ /* 0x0003e40008019000 */
[----:B-1----:R-:W-:Y:S01]  /*9ca0*/  UMOV UR8, UR14 ;  /* 0x0000000e00087c82 */ /* 0x002fe20008000000 */
[----:B------:R-:W-:Y:S01]  /*9cb0*/  UMOV UR10, UR15 ;  /* 0x0000000f000a7c82 */ /* 0x000fe20008000000 */
[----:B------:R-:W-:Y:S01]  /*9cc0*/  UMOV UR14, 0x80 ;  /* 0x00000080000e7882 */ /* 0x000fe20000000000 */
[----:B------:R1:W-:Y:S02]  /*9cd0*/  UTMALDG.4D [UR8], [UR4], desc[UR6] ;  /* 0x00000608040075b4 */ /* 0x0003e40008019000 */
[----:B-1----:R-:W-:Y:S01]  /*9ce0*/  UMOV UR8, UR16 ;  /* 0x0000001000087c82 */ /* 0x002fe20008000000 */
[----:B------:R-:W-:Y:S02]  /*9cf0*/  UMOV UR10, UR14 ;  /* 0x0000000e000a7c82 */ /* 0x000fe40008000000 */
[----:B------:R1:W-:Y:S02]  /*9d00*/  UTMALDG.4D [UR8], [UR4], desc[UR6] ;  /* 0x00000608040075b4 */ /* 0x0003e40008019000 */
[----:B-1----:R-:W-:Y:S01]  /*9d10*/  NOP ;  /* 0x0000000000007918 */ /* 0x002fe20000000000 */
.L_x_76:
[----:B------:R-:W-:Y:S05]  /*9d20*/  BSYNC B1 ;  /* 0x0000000000017941 */ /* 0x000fea0003800000 */
.L_x_75:
[----:B------:R-:W-:Y:S01]  /*9d30*/  LOP3.LUT P2, RZ, R4, 0xff, RZ, 0xc0, !PT ;  /* 0x000000ff04ff7812 */ /* 0x000fe2000784c0ff */
[----:B------:R-:W-:-:S12]  /*9d40*/  BSSY B1, `(.L_x_80) ;  /* 0x0000009000017945 */ /* 0x000fd80003800000 */
[----:B------:R-:W-:Y:S05]  /*9d50*/  @!P2 BRA `(.L_x_81) ;  /* 0x00000000001ca947 */ /* 0x000fea0003800000 */
[----:B------:R-:W1:Y:S01]  /*9d60*/  S2R R7, SR_CgaCtaId ;  /* 0x0000000000077919 */ /* 0x000e620000008800 */
[----:B------:R-:W-:-:S04]  /*9d70*/  MOV R4, 0x400 ;  /* 0x0000040000047802 */ /* 0x000fc80000000f00 */
[----:B-1----:R-:W-:Y:S02]  /*9d80*/  LEA R7, R7, R4, 0x18 ;  /* 0x0000000407077211 */ /* 0x002fe400078ec0ff */
[----:B------:R-:W-:Y:S02]  /*9d90*/  SHF.L.U32 R4, RZ, 0x1f, RZ ;  /* 0x0000001fff047819 */ /* 0x000fe400000006ff */
[----:B------:R1:W-:Y:S02]  /*9da0*/  SYNCS.ARRIVE.TRANS64.A1T0 RZ, [R7+URZ+0x4c4b0], RZ ;  /* 0x04c4b0ff07ff79a7 */ /* 0x0003e4000810003f */
[----:B------:R-:W2:Y:S02]  /*9db0*/  SYNCS.PHASECHK.TRANS64.TRYWAIT P2, [R7+URZ+0x4c4b0], R4 ;  /* 0x04c4b004070075a7 */ /* 0x000ea4000804017f */
[----:B-12---:R-:W-:Y:S05]  /*9dc0*/  @!P2 BRA `(.L_x_82) ;  /* 0x000000180018a947 */ /* 0x006fea0003800000 */
.L_x_81:
[----:B------:R-:W-:Y:S05]  /*9dd0*/  BSYNC B1 ;  /* 0x0000000000017941 */ /* 0x000fea0003800000 */
.L_x_80:
[----:B------:R-:W-:Y:S04]  /*9de0*/  BSSY B1, `(.L_x_83) ;  /* 0x0000032000017945 */ /* 0x000fe80003800000 */
[----:B------:R-:W-:Y:S05]  /*9df0*/  @!P6 BRA `(.L_x_84) ;  /* 0x0000000000c0e947 */ /* 0x000fea0003800000 */
[----:B-1----:R-:W1:Y:S01]  /*9e00*/  S2R R7, SR_CgaCtaId ;  /* 0x0000000000077919 */ /* 0x002e620000008800 */
[----:B------:R-:W-:Y:S02]  /*9e10*/  MOV R4, 0x400 ;  /* 0x0000040000047802 */ /* 0x000fe40000000f00 */
[----:B------:R-:W-:Y:S02]  /*9e20*/  SHF.L.U32 R9, R5, 0x1f, RZ ;  /* 0x0000001f05097819 */ /* 0x000fe400000006ff */
[----:B-1----:R-:W-:-:S04]  /*9e30*/  LEA R7, R7, R4, 0x18 ;  /* 0x0000000407077211 */ /* 0x002fc800078ec0ff */
[----:B------:R-:W-:-:S04]  /*9e40*/  LEA R4, R0, R7, 0x3 ;  /* 0x0000000700047211 */ /* 0x000fc800078e18ff */
[----:B------:R-:W1:Y:S02]  /*9e50*/  SYNCS.PHASECHK.TRANS64.TRYWAIT P2, [R4+URZ+0x4c460], R9 ;  /* 0x04c46009040075a7 */ /* 0x000e64000804017f */
[----:B-1----:R-:W-:Y:S05]  /*9e60*/  @!P2 BRA `(.L_x_85) ;  /* 0x000000180004a947 */ /* 0x002fea0003800000 */
.L_x_127:
[----:B------:R-:W-:Y:S01]  /*9e70*/  UPRMT UR4, UR17, 0x9910, URZ ;  /* 0x0000991011047896 */ /* 0x000fe2000800003f */
[----:B-1----:R-:W-:-:S03]  /*9e80*/  @P1 MOV R9, 0x6000 ;  /* 0x0000600000091802 */ /* 0x002fc60000000f00 */
[----:B------:R-:W-:Y:S01]  /*9e90*/  UISETP.NE.AND UP0, UPT, UR4, 0x2, UPT ;  /* 0x000000020400788c */ /* 0x000fe2000bf05270 */
[----:B------:R1:W-:Y:S05]  /*9ea0*/  @P1 SYNCS.ARRIVE.TRANS64 RZ, [R4+URZ+0x4c450], R9 ;  /* 0x04c4500904ff19a7 */ /* 0x0003ea000800003f */
[----:B------:R-:W-:-:S13]  /*9eb0*/  PLOP3.LUT P2, PT, PT, PT, UP0, 0x80, 0x0 ;  /* 0x000000000000781c */ /* 0x000fda0003f4f008 */
[----:B-1----:R-:W-:Y:S05]  /*9ec0*/  @P2 BRA `(.L_x_86) ;  /* 0x0000000000042947 */ /* 0x002fea0003800000 */
[----:B------:R-:W-:Y:S01]  /*9ed0*/  BPT.TRAP 0x1 ;  /* 0x000000040000795c */ /* 0x000fe20000300000 */
.L_x_86:
[----:B------:R-:W-:Y:S05]  /*9ee0*/  @P0 BRA `(.L_x_87) ;  /* 0x0000000000040947 */ /* 0x000fea0003800000 */
[----:B------:R-:W-:Y:S01]  /*9ef0*/  BPT.TRAP 0x1 ;  /* 0x000000040000795c */ /* 0x000fe20000300000 */
.L_x_87:
        /* <DEDUP_REMOVED lines=11> */
[----:B------:R-:W-:Y:S02]  /*9fb0*/  R2UR UR13, R2 ;  /* 0x00000000020d72ca */ /* 0x000fe400000e0000 */
[----:B------:R-:W-:-:S03]  /*9fc0*/  IADD3 R0, R0, 0x1, RZ ;  /* 0x0000000100007810 */ /* 0x000fc60007ffe0ff */
[----:B------:R-:W-:Y:S01]  /*9fd0*/  UIADD3 UR11, UR11, UR9, URZ ;  /* 0x000000090b0b7290 */ /* 0x000fe2000fffe03f */
[C---:B------:R-:W-:Y:S01]  /*9fe0*/  ISETP.NE.AND P2, PT, R0.reuse, 0x2, PT ;  /* 0x000000020000780c */ /* 0x040fe20003f45270 */
[----:B------:R-:W-:Y:S02]  /*9ff0*/  UIMAD UR8, UR8, 0x6000, UR5 ;  /* 0x00006000080878a4 */ /* 0x000fe4000f8e0205 */
[----:B------:R-:W-:Y:S01]  /*a000*/  UIADD3 UR9, UR14, 0x4c450, URZ ;  /* 0x0004c4500e097890 */ /* 0x000fe2000fffe03f */
[----:B------:R-:W-:Y:S01]  /*a010*/  SEL R2, RZ, 0x1, P2 ;  /* 0x00000001ff027807 */ /* 0x000fe20001000000 */
[----:B------:R-:W-:Y:S01]  /*a020*/  UIADD3.X UR5, URZ, UR19, URZ, UP0, !UPT ;  /* 0x000000133f057290 */ /* 0x000fe200087fe43f */
[----:B------:R-:W-:Y:S01]  /*a030*/  SEL R0, R0, RZ, P2 ;  /* 0x000000ff00007207 */ /* 0x000fe20001000000 */
[----:B------:R-:W-:Y:S01]  /*a040*/  UIADD3 UR14, UR8, 0x2000, URZ ;  /* 0x00002000080e7890 */ /* 0x000fe2000fffe03f */
[----:B------:R-:W-:Y:S01]  /*a050*/  LOP3.LUT R5, R5, R2, RZ, 0x3c, !PT ;  /* 0x0000000205057212 */ /* 0x000fe200078e3cff */
[----:B------:R-:W-:-:S05]  /*a060*/  UIADD3 UR16, UR8, 0x4000, URZ ;  /* 0x0000400008107890 */ /* 0x000fca000fffe03f */
        /* <DEDUP_REMOVED lines=8> */
[----:B--2---:R-:W-:Y:S01]  /*a0f0*/  NOP ;  /* 0x0000000000007918 */ /* 0x004fe20000000000 */
.L_x_84:
[----:B------:R-:W-:Y:S05]  /*a100*/  BSYNC B1 ;  /* 0x0000000000017941 */ /* 0x000fea0003800000 */
.L_x_83:
[----:B------:R-:W-:Y:S02]  /*a110*/  IADD3 R17, R17, UR20, RZ ;  /* 0x0000001411117c10 */ /* 0x000fe4000fffe0ff */
[----:B-1----:R-:W-:Y:S02]  /*a120*/  PRMT R4, RZ, 0x7610, R4 ;  /* 0x00007610ff047816 */ /* 0x002fe40000000004 */
[----:B------:R-:W-:-:S13]  /*a130*/  ISETP.GE.AND P2, PT, R17, UR21, PT ;  /* 0x0000001511007c0c */ /* 0x000fda000bf46270 */
[----:B------:R-:W-:Y:S05]  /*a140*/  @!P2 BRA `(.L_x_88) ;  /* 0xfffffff400b8a947 */ /* 0x000fea000383ffff */
[----:B------:R-:W-:Y:S05]  /*a150*/  BSYNC B0 ;  /* 0x0000000000007941 */ /* 0x000fea0003800000 */
.L_x_73:
[----:B------:R-:W-:Y:S05]  /*a160*/  EXIT ;  /* 0x000000000000794d */ /* 0x000fea0003800000 */
.L_x_72:
[----:B-1----:R-:W-:Y:S02]  /*a170*/  ULDC UR4, c[0x0][0xa00] ;  /* 0x0002800000047ab9 */ /* 0x002fe40000000800 */
[----:B------:R-:W-:-:S13]  /*a180*/  ISETP.GE.AND P0, PT, R17, UR4, PT ;  /* 0x0000000411007c0c */ /* 0x000fda000bf06270 */
[----:B------:R-:W-:Y:S05]  /*a190*/  @P0 EXIT ;  /* 0x000000000000094d */ /* 0x000fea0003800000 */
[----:B------:R-:W-:Y:S01]  /*a1a0*/  R2UR UR4, R18 ;  /* 0x00000000120472ca */ /* 0x000fe200000e0000 */
[----:B------:R-:W-:Y:S01]  /*a1b0*/  BSSY B0, `(.L_x_89) ;  /* 0x000010f000007945 */ /* 0x000fe20003800000 */
[----:B------:R-:W-:Y:S01]  /*a1c0*/  LOP3.LUT P0, RZ, R2, 0x1f, RZ, 0xc0, !PT ;  /* 0x0000001f02ff7812 */ /* 0x000fe2000780c0ff */
[----:B------:R-:W-:Y:S01]  /*a1d0*/  ULDC.64 UR16, c[0x0][0x198] ;  /* 0x0000660000107ab9 */ /* 0x000fe20000000a00 */
[----:B------:R-:W-:Y:S01]  /*a1e0*/  MOV R5, 0x1 ;  /* 0x0000000100057802 */ /* 0x000fe20000000f00 */
[----:B------:R-:W-:Y:S01]  /*a1f0*/  ULDC UR21, c[0x0][0xc] ;  /* 0x0000030000157ab9 */ /* 0x000fe20000000800 */
[----:B------:R-:W-:Y:S02]  /*a200*/  PLOP3.LUT P0, PT, P0, P2, PT, 0x2a, 0x0 ;  /* 0x000000000000781c */ /* 0x000fe40000704572 */
[----:B------:R-:W-:Y:S02]  /*a210*/  MOV R0, RZ ;  /* 0x000000ff00007202 */ /* 0x000fe40000000f00 */
[----:B------:R-:W-:-:S03]  /*a220*/  MOV R4, 0x1 ;  /* 0x0000000100047802 */ /* 0x000fc60000000f00 */
[----:B------:R-:W-:-:S12]  /*a230*/  ULOP3.LUT UR20, UR4, 0x2, URZ, 0xfc, !UPT ;  /* 0x0000000204147892 */ /* 0x000fd8000f8efc3f */
.L_x_116:
[----:B------:R-:W1:Y:S01]  /*a240*/  LDC R2, c[0x0][0xa04] ;  /* 0x00028100ff027b82 */ /* 0x000e620000000800 */
[----:B------:R-:W-:-:S07]  /*a250*/  UMOV UR4, 0xffffffff ;  /* 0xffffffff00047882 */ /* 0x000fce0000000000 */
        /* <DEDUP_REMOVED lines=9> */
[----:B-1----:R-:W-:Y:S01]  /*a2f0*/  @P3 IMAD.HI.U32 R10, R17, R6, RZ ;  /* 0x00000006110a3227 */ /* 0x002fe200078e00ff */
[----:B------:R-:W-:-:S04]  /*a300*/  MOV R6, R17 ;  /* 0x0000001100067202 */ /* 0x000fc80000000f00 */
[----:B------:R-:W-:-:S04]  /*a310*/  @P3 SHF.R.U32.HI R6, RZ, R7, R10 ;  /* 0x00000007ff063219 */ /* 0x000fc8000001160a */
[----:B------:R-:W-:Y:S01]  /*a320*/  MOV R7, R6 ;  /* 0x0000000600077202 */ /* 0x000fe20000000f00 */
[----:B--2---:R-:W-:-:S05]  /*a330*/  @P4 IMAD.HI.U32 R9, R6, R9, RZ ;  /* 0x0000000906094227 */ /* 0x004fca00078e00ff */
[----:B---3--:R-:W-:-:S04]  /*a340*/  @P4 SHF.R.U32.HI R7, RZ, R12, R9 ;  /* 0x0000000cff074219 */ /* 0x008fc80000011609 */
[----:B------:R-:W-:Y:S01]  /*a350*/  MOV R9, R7 ;  /* 0x0000000700097202 */ /* 0x000fe20000000f00 */
[----:B----4-:R-:W-:-:S05]  /*a360*/  @P5 IMAD.HI.U32 R2, R7, R2, RZ ;  /* 0x0000000207025227 */ /* 0x010fca00078e00ff */
[----:B------:R-:W-:Y:S02]  /*a370*/  @P5 SHF.R.U32.HI R9, RZ, R3, R2 ;  /* 0x00000003ff095219 */ /* 0x000fe40000011602 */
[----:B------:R-:W-:-:S05]  /*a380*/  IADD3 R3, -R7, RZ, RZ ;  /* 0x000000ff07037210 */ /* 0x000fca0007ffe1ff */
[----:B------:R-:W-:Y:S01]  /*a390*/  IMAD R2, R11, R3, R6 ;  /* 0x000000030b027224 */ /* 0x000fe200078e0206 */
[----:B------:R-:W-:-:S05]  /*a3a0*/  IADD3 R3, -R9, RZ, RZ ;  /* 0x000000ff09037210 */ /* 0x000fca0007ffe1ff */
[----:B------:R-:W-:Y:S01]  /*a3b0*/  IMAD R3, R8, R3, R7 ;  /* 0x0000000308037224 */ /* 0x000fe200078e0207 */
[----:B------:R-:W-:Y:S06]  /*a3c0*/  BRA.DIV UR4, `(.L_x_90) ;  /* 0x0000001204c07947 */ /* 0x000fec000b800000 */
[----:B------:R-:W-:-:S13]  /*a3d0*/  ELECT P6, URZ, PT ;  /* 0x00000000003f782f */ /* 0x000fda00038c0000 */
.L_x_130:
[----:B------:R-:W1:Y:S01]  /*a3e0*/  LDC R6, c[0x0][0x28c] ;  /* 0x0000a300ff067b82 */ /* 0x000e620000000800 */
[----:B------:R-:W-:Y:S01]  /*a3f0*/  BSSY B1, `(.L_x_91) ;  /* 0x0000032000017945 */ /* 0x000fe20003800000 */
[----:B-1----:R-:W-:-:S13]  /*a400*/  ISETP.GT.AND P3, PT, R6, RZ, P6 ;  /* 0x000000ff0600720c */ /* 0x002fda0003764270 */
[----:B------:R-:W-:Y:S05]  /*a410*/  @!P3 BRA `(.L_x_92) ;  /* 0x0000000000bcb947 */ /* 0x000fea0003800000 */
[----:B------:R-:W1:Y:S01]  /*a420*/  S2R R8, SR_CgaCtaId ;  /* 0x0000000000087919 */ /* 0x000e620000008800 */
[----:B------:R-:W-:-:S04]  /*a430*/  MOV R7, 0x400 ;  /* 0x0000040000077802 */ /* 0x000fc80000000f00 */
[----:B-1----:R-:W-:Y:S02]  /*a440*/  LEA R9, R8, R7, 0x18 ;  /* 0x0000000708097211 */ /* 0x002fe400078ec0ff */
[----:B------:R-:W-:Y:S02]  /*a450*/  SHF.L.U32 R7, R4, 0x1f, RZ ;  /* 0x0000001f04077819 */ /* 0x000fe400000006ff */
[----:B------:R-:W-:-:S04]  /*a460*/  LEA R8, R0, R9, 0x3 ;  /* 0x0000000900087211 */ /* 0x000fc800078e18ff */
[----:B------:R-:W1:Y:S02]  /*a470*/  SYNCS.PHASECHK.TRANS64.TRYWAIT P4, [R8+URZ+0x4c428], R7 ;  /* 0x04c42807080075a7 */ /* 0x000e64000808017f */
[----:B-1----:R-:W-:Y:S05]  /*a480*/  @!P4 BRA `(.L_x_93) ;  /* 0x0000001000b0c947 */ /* 0x002fea0003800000 */
.L_x_131:
[----:B------:R-:W-:Y:S01]  /*a490*/  UPRMT UR4, UR20, 0x9910, URZ ;  /* 0x0000991014047896 */ /* 0x000fe2000800003f */
[----:B-1----:R-:W-:-:S03]  /*a4a0*/  @P2 MOV R7, 0xc000 ;  /* 0x0000c00000072802 */ /* 0x002fc60000000f00 */
[----:B------:R-:W-:Y:S01]  /*a4b0*/  UISETP.NE.AND UP0, UPT, UR4, 0x2, UPT ;  /* 0x000000020400788c */ /* 0x000fe2000bf05270 */
[----:B------:R1:W-:Y:S05]  /*a4c0*/  @P2 SYNCS.ARRIVE.TRANS64 RZ, [R8+URZ+0x4c400], R7 ;  /* 0x04c4000708ff29a7 */ /* 0x0003ea000800003f */
[----:B------:R-:W-:-:S13]  /*a4d0*/  PLOP3.LUT P4, PT, PT, PT, UP0, 0x80, 0x0 ;  /* 0x000000000000781c */ /* 0x000fda0003f8f008 */
[----:B-1----:R-:W-:Y:S05]  /*a4e0*/  @P4 BRA `(.L_x_94) ;  /* 0x0000000000044947 */ /* 0x002fea0003800000 */
[----:B------:R-:W-:Y:S01]  /*a4f0*/  BPT.TRAP 0x1 ;  /* 0x000000040000795c */ /* 0x000fe20000300000 */
.L_x_94:
[----:B------:R-:W-:Y:S05]  /*a500*/  @P0 BRA `(.L_x_95) ;  /* 0x0000000000040947 */ /* 0x000fea0003800000 */
[----:B------:R-:W-:Y:S01]  /*a510*/  BPT.TRAP 0x1 ;  /* 0x000000040000795c */ /* 0x000fe20000300000 */
.L_x_95:
[----:B------:R-:W-:Y:S01]  /*a520*/  IMAD R9, R0, 0xc000, R9 ;  /* 0x0000c00000097824 */ /* 0x000fe200078e0209 */
[----:B------:R-:W-:Y:S01]  /*a530*/  R2UR UR9, R8 ;  /* 0x00000000080972ca */ /* 0x000fe200000e0000 */
[----:B------:R-:W-:Y:S01]  /*a540*/  UIADD3 UR4, UP0, UR16, 0x1f0, URZ ;  /* 0x000001f010047890 */ /* 0x000fe2000ff1e03f */
[----:B------:R-:W-:Y:S01]  /*a550*/  R2UR UR12, R2 ;  /* 0x00000000020c72ca */ /* 0x000fe200000e0000 */
[----:B------:R-:W-:Y:S01]  /*a560*/  UMOV UR10, URZ ;  /* 0x0000003f000a7c82 */ /* 0x000fe20008000000 */
[----:B------:R-:W-:Y:S01]  /*a570*/  R2UR UR8, R9 ;  /* 0x00000000090872ca */ /* 0x000fe200000e0000 */
[----:B------:R-:W-:Y:S01]  /*a580*/  UIADD3.X UR5, URZ, UR17, URZ, UP0, !UPT ;  /* 0x000000113f057290 */ /* 0x000fe200087fe43f */
[----:B------:R-:W-:Y:S01]  /*a590*/  R2UR UR13, R3 ;  /* 0x00000000030d72ca */ /* 0x000fe200000e0000 */
[----:B------:R-:W-:Y:S01]  /*a5a0*/  UMOV UR6, 0x0 ;  /* 0x0000000000067882 */ /* 0x000fe20000000000 */
[----:B------:R-:W-:Y:S01]  /*a5b0*/  UMOV UR7, 0x10000000 ;  /* 0x1000000000077882 */ /* 0x000fe20000000000 */
[----:B------:R-:W-:Y:S01]  /*a5c0*/  UMOV UR11, URZ ;  /* 0x0000003f000b7c82 */ /* 0x000fe20008000000 */
[----:B------:R-:W-:Y:S01]  /*a5d0*/  UMOV UR19, 0x40 ;  /* 0x0000004000137882 */ /* 0x000fe20000000000 */
[----:B------:R-:W-:-:S02]  /*a5e0*/  IADD3 R0, R0, 0x1, RZ ;  /* 0x0000000100007810 */ /* 0x000fc40007ffe0ff */
[----:B------:R-:W-:Y:S02]  /*a5f0*/  UIADD3 UR9, UR9, 0x4c400, URZ ;  /* 0x0004c40009097890 */ /* 0x000fe4000fffe03f */
[C---:B------:R-:W-:Y:S02]  /*a600*/  ISETP.NE.AND P4, PT, R0.reuse, 0x5, PT ;  /* 0x000000050000780c */ /* 0x040fe40003f85270 */
[----:B------:R-:W-:Y:S02]  /*a610*/  UIADD3 UR14, UR8, 0xc000, URZ ;  /* 0x0000c000080e7890 */ /* 0x000fe4000fffe03f */
[----:B------:R-:W-:Y:S01]  /*a620*/  UIADD3 UR15, UR8, 0x10000, URZ ;  /* 0x00010000080f7890 */ /* 0x000fe2000fffe03f */
[----:B------:R-:W-:Y:S01]  /*a630*/  SEL R7, RZ, 0x1, P4 ;  /* 0x00000001ff077807 */ /* 0x000fe20002000000 */
[----:B------:R-:W-:Y:S01]  /*a640*/  UIADD3 UR18, UR8, 0x14000, URZ ;  /* 0x0001400008127890 */ /* 0x000fe2000fffe03f */
[----:B------:R-:W-:Y:S02]  /*a650*/  SEL R0, R0, RZ, P4 ;  /* 0x000000ff00007207 */ /* 0x000fe40002000000 */
[----:B------:R-:W-:Y:S01]  /*a660*/  UMOV UR8, UR14 ;  /* 0x0000000e00087c82 */ /* 0x000fe20008000000 */
[----:B------:R-:W-:Y:S01]  /*a670*/  UMOV UR14, 0x80 ;  /* 0x00000080000e7882 */ /* 0x000fe20000000000 */
[----:B------:R1:W-:Y:S01]  /*a680*/  UTMALDG.4D [UR8], [UR4], desc[UR6] ;  /* 0x00000608040075b4 */ /* 0x0003e20008019000 */
[----:B------:R-:W-:Y:S01]  /*a690*/  LOP3.LUT R4, R4, R7, RZ, 0x3c, !PT ;  /* 0x0000000704047212 */ /* 0x000fe200078e3cff */
[----:B-1----:R-:W-:Y:S01]  /*a6a0*/  UMOV UR8, UR15 ;  /* 0x0000000f00087c82 */ /* 0x002fe20008000000 */
[----:B------:R-:W-:-:S02]  /*a6b0*/  UMOV UR10, UR19 ;  /* 0x00000013000a7c82 */ /* 0x000fc40008000000 */
[----:B------:R1:W-:Y:S02]  /*a6c0*/  UTMALDG.4D [UR8], [UR4], desc[UR6] ;  /* 0x00000608040075b4 */ /* 0x0003e40008019000 */
[----:B-1----:R-:W-:Y:S01]  /*a6d0*/  UMOV UR8, UR18 ;  /* 0x0000001200087c82 */ /* 0x002fe20008000000 */
[----:B------:R-:W-:Y:S02]  /*a6e0*/  UMOV UR10, UR14 ;  /* 0x0000000e000a7c82 */ /* 0x000fe40008000000 */
[----:B------:R1:W-:Y:S02]  /*a6f0*/  UTMALDG.4D [UR8], [UR4], desc[UR6] ;  /* 0x00000608040075b4 */ /* 0x0003e40008019000 */
[----:B-1----:R-:W-:Y:S01]  /*a700*/  NOP ;  /* 0x0000000000007918 */ /* 0x002fe20000000000 */
.L_x_92:
[----:B------:R-:W-:Y:S05]  /*a710*/  BSYNC B1 ;  /* 0x0000000000017941 */ /* 0x000fea0003800000 */
.L_x_91:
        /* <DEDUP_REMOVED lines=10> */
.L_x_97:
[----:B------:R-:W-:Y:S05]  /*a7c0*/  BSYNC B1 ;  /* 0x0000000000017941 */ /* 0x000fea0003800000 */
.L_x_96:
[----:B------:R-:W-:Y:S01]  /*a7d0*/  BSSY B1, `(.L_x_99) ;  /* 0x0000033000017945 */ /* 0x000fe20003800000 */
[----:B-1----:R-:W-:-:S03]  /*a7e0*/  MOV R8, RZ ;  /* 0x000000ff00087202 */ /* 0x002fc60000000f00 */
        /* <DEDUP_REMOVED lines=8> */
.L_x_132:
[----:B------:R-:W-:Y:S01]  /*a870*/  UPRMT UR4, UR20, 0x9910, URZ ;  /* 0x0000991014047896 */ /* 0x000fe2000800003f */
[----:B-1----:R-:W-:-:S03]  /*a880*/  @P2 MOV R8, 0xc000 ;  /* 0x0000c00000082802 */ /* 0x002fc60000000f00 */
[----:B------:R-:W-:Y:S01]  /*a890*/  UISETP.NE.AND UP0, UPT, UR4, 0x2, UPT ;  /* 0x000000020400788c */ /* 0x000fe2000bf05270 */
[----:B------:R1:W-:Y:S05]  /*a8a0*/  @P2 SYNCS.ARRIVE.TRANS64 RZ, [R7+URZ+0x4c400], R8 ;  /* 0x04c4000807ff29a7 */ /* 0x0003ea000800003f */
[----:B------:R-:W-:-:S13]  /*a8b0*/  PLOP3.LUT P3, PT, PT, PT, UP0, 0x80, 0x0 ;  /* 0x000000000000781c */ /* 0x000fda0003f6f008 */
[----:B-1----:R-:W-:Y:S05]  /*a8c0*/  @P3 BRA `(.L_x_102) ;  /* 0x0000000000043947 */ /* 0x002fea0003800000 */
[----:B------:R-:W-:Y:S01]  /*a8d0*/  BPT.TRAP 0x1 ;  /* 0x000000040000795c */ /* 0x000fe20000300000 */
.L_x_102:
[----:B------:R-:W-:Y:S05]  /*a8e0*/  @P0 BRA `(.L_x_103) ;  /* 0x0000000000040947 */ /* 0x000fea0003800000 */
[----:B------:R-:W-:Y:S01]  /*a8f0*/  BPT.TRAP 0x1 ;  /* 0x000000040000795c */ /* 0x000fe20000300000 */
.L_x_103:
        /* <DEDUP_REMOVED lines=13> */
[----:B------:R-:W-:Y:S01]  /*a9d0*/  UIADD3 UR9, UR9, 0x4c400, URZ ;  /* 0x0004c40009097890 */ /* 0x000fe2000fffe03f */
[----:B------:R-:W-:Y:S02]  /*a9e0*/  MOV R8, 0x1 ;  /* 0x0000000100087802 */ /* 0x000fe40000000f00 */
[C---:B------:R-:W-:Y:S01]  /*a9f0*/  ISETP.NE.AND P3, PT, R0.reuse, 0x5, PT ;  /* 0x000000050000780c */ /* 0x040fe20003f65270 */
        /* <DEDUP_REMOVED lines=16> */
.L_x_100:
[----:B------:R-:W-:Y:S05]  /*ab00*/  BSYNC B1 ;  /* 0x0000000000017941 */ /* 0x000fea0003800000 */
.L_x_99:
[----:B------:R-:W-:-:S13]  /*ab10*/  ISETP.GE.AND P3, PT, R6, 0x81, PT ;  /* 0x000000810600780c */ /* 0x000fda0003f66270 */
[----:B------:R-:W-:Y:S05]  /*ab20*/  @!P3 BRA `(.L_x_104) ;  /* 0x0000000400c8b947 */ /* 0x000fea0003800000 */
[----:B------:R-:W-:Y:S01]  /*ab30*/  IADD3 R6, R6, 0x7f, RZ ;  /* 0x0000007f06067810 */ /* 0x000fe20007ffe0ff */
[----:B------:R-:W-:Y:S03]  /*ab40*/  BSSY B1, `(.L_x_104) ;  /* 0x0000070000017945 */ /* 0x000fe60003800000 */
[----:B------:R-:W-:-:S04]  /*ab50*/  SHF.R.S32.HI R5, RZ, 0x1f, R6 ;  /* 0x0000001fff057819 */ /* 0x000fc80000011406 */
[----:B------:R-:W-:-:S04]  /*ab60*/  LEA.HI R5, R5, R6, RZ, 0x7 ;  /* 0x0000000605057211 */ /* 0x000fc800078f38ff */
[----:B------:R-:W-:-:S04]  /*ab70*/  SHF.R.S32.HI R5, RZ, 0x7, R5 ;  /* 0x00000007ff057819 */ /* 0x000fc80000011405 */
[----:B------:R-:W-:-:S07]  /*ab80*/  SHF.L.U32 R5, R5, 0x1, RZ ;  /* 0x0000000105057819 */ /* 0x000fce00000006ff */
.L_x_115:
[----:B------:R-:W-:Y:S04]  /*ab90*/  BSSY B2, `(.L_x_105) ;  /* 0x0000032000027945 */ /* 0x000fe80003800000 */
[----:B------:R-:W-:Y:S05]  /*aba0*/  @!P6 BRA `(.L_x_106) ;  /* 0x0000000000c0e947 */ /* 0x000fea0003800000 */
[----:B------:R-:W1:Y:S01]  /*abb0*/  S2R R7, SR_CgaCtaId ;  /* 0x0000000000077919 */ /* 0x000e620000008800 */
[----:B------:R-:W-:Y:S02]  /*abc0*/  MOV R6, 0x400 ;  /* 0x0000040000067802 */ /* 0x000fe40000000f00 */
[----:B------:R-:W-:Y:S02]  /*abd0*/  SHF.L.U32 R9, R4, 0x1f, RZ ;  /* 0x0000001f04097819 */ /* 0x000fe400000006ff */
[----:B-1----:R-:W-:-:S04]  /*abe0*/  LEA R7, R7, R6, 0x18 ;  /* 0x0000000607077211 */ /* 0x002fc800078ec0ff */
[----:B------:R-:W-:-:S04]  /*abf0*/  LEA R6, R0, R7, 0x3 ;  /* 0x0000000700067211 */ /* 0x000fc800078e18ff */
[----:B------:R-:W1:Y:S02]  /*ac00*/  SYNCS.PHASECHK.TRANS64.TRYWAIT P3, [R6+URZ+0x4c428], R9 ;  /* 0x04c42809060075a7 */ /* 0x000e64000806017f */
[----:B-1----:R-:W-:Y:S05]  /*ac10*/  @!P3 BRA `(.L_x_107) ;  /* 0x0000000c0008b947 */ /* 0x002fea0003800000 */
.L_x_133:
[----:B------:R-:W-:Y:S01]  /*ac20*/  UPRMT UR4, UR20, 0x9910, URZ ;  /* 0x0000991014047896 */ /* 0x000fe2000800003f */
[----:B-1----:R-:W-:-:S03]  /*ac30*/  @P2 MOV R9, 0xc000 ;  /* 0x0000c00000092802 */ /* 0x002fc60000000f00 */
[----:B------:R-:W-:Y:S01]  /*ac40*/  UISETP.NE.AND UP0, UPT, UR4, 0x2, UPT ;  /* 0x000000020400788c */ /* 0x000fe2000bf05270 */
[----:B------:R1:W-:Y:S05]  /*ac50*/  @P2 SYNCS.ARRIVE.TRANS64 RZ, [R6+URZ+0x4c400], R9 ;  /* 0x04c4000906ff29a7 */ /* 0x0003ea000800003f */
[----:B------:R-:W-:-:S13]  /*ac60*/  PLOP3.LUT P3, PT, PT, PT, UP0, 0x80, 0x0 ;  /* 0x000000000000781c */ /* 0x000fda0003f6f008 */
[----:B-1----:R-:W-:Y:S05]  /*ac70*/  @P3 BRA `(.L_x_108) ;  /* 0x0000000000043947 */ /* 0x002fea0003800000 */
[----:B------:R-:W-:Y:S01]  /*ac80*/  BPT.TRAP 0x1 ;  /* 0x000000040000795c */ /* 0x000fe20000300000 */
.L_x_108:
[----:B------:R-:W-:Y:S05]  /*ac90*/  @P0 BRA `(.L_x_109) ;  /* 0x0000000000040947 */ /* 0x000fea0003800000 */
[----:B------:R-:W-:Y:S01]  /*aca0*/  BPT.TRAP 0x1 ;  /* 0x000000040000795c */ /* 0x000fe20000300000 */
.L_x_109:
        /* <DEDUP_REMOVED lines=9> */
[----:B------:R-:W-:Y:S01]  /*ad40*/  R2UR UR13, R3 ;  /* 0x00000000030d72ca */ /* 0x000fe200000e0000 */
[----:B------:R-:W-:Y:S01]  /*ad50*/  UMOV UR7, 0x10000000 ;  /* 0x1000000000077882 */ /* 0x000fe20000000000 */
[----:B------:R-:W-:Y:S01]  /*ad60*/  UMOV UR18, 0x40 ;  /* 0x0000004000127882 */ /* 0x000fe20000000000 */
[----:B------:R-:W-:-:S02]  /*ad70*/  IADD3 R0, R0, 0x1, RZ ;  /* 0x0000000100007810 */ /* 0x000fc40007ffe0ff */
[----:B------:R-:W-:Y:S02]  /*ad80*/  UIADD3 UR9, UR9, 0x4c400, URZ ;  /* 0x0004c40009097890 */ /* 0x000fe4000fffe03f */
[----:B------:R-:W-:Y:S01]  /*ad90*/  USHF.L.U32 UR11, UR11, 0x7, URZ ;  /* 0x000000070b0b7899 */ /* 0x000fe2000800063f */
        /* <DEDUP_REMOVED lines=17> */
.L_x_106:
[----:B------:R-:W-:Y:S05]  /*aeb0*/  BSYNC B2 ;  /* 0x0000000000027941 */ /* 0x000fea0003800000 */
.L_x_105:
[----:B------:R-:W-:Y:S01]  /*aec0*/  ISETP.LT.OR P3, PT, R5, 0x4, !P6 ;  /* 0x000000040500780c */ /* 0x000fe20007761670 */
[----:B------:R-:W-:-:S12]  /*aed0*/  BSSY B2, `(.L_x_110) ;  /* 0x0000033000027945 */ /* 0x000fd80003800000 */
[----:B------:R-:W-:Y:S05]  /*aee0*/  @P3 BRA `(.L_x_111) ;  /* 0x0000000000c43947 */ /* 0x000fea0003800000 */
[----:B------:R-:W1:Y:S01]  /*aef0*/  S2R R7, SR_CgaCtaId ;  /* 0x0000000000077919 */ /* 0x000e620000008800 */
[----:B------:R-:W-:Y:S02]  /*af00*/  MOV R6, 0x400 ;  /* 0x0000040000067802 */ /* 0x000fe40000000f00 */
[----:B------:R-:W-:Y:S02]  /*af10*/  SHF.L.U32 R9, R4, 0x1f, RZ ;  /* 0x0000001f04097819 */ /* 0x000fe400000006ff */
[----:B-1----:R-:W-:-:S04]  /*af20*/  LEA R7, R7, R6, 0x18 ;  /* 0x0000000607077211 */ /* 0x002fc800078ec0ff */
[----:B------:R-:W-:-:S04]  /*af30*/  LEA R6, R0, R7, 0x3 ;  /* 0x0000000700067211 */ /* 0x000fc800078e18ff */
[----:B------:R-:W1:Y:S02]  /*af40*/  SYNCS.PHASECHK.TRANS64.TRYWAIT P3, [R6+URZ+0x4c428], R9 ;  /* 0x04c42809060075a7 */ /* 0x000e64000806017f */
[----:B-1----:R-:W-:Y:S05]  /*af50*/  @!P3 BRA `(.L_x_112) ;  /* 0x00000008004cb947 */ /* 0x002fea0003800000 */
.L_x_134:
[----:B------:R-:W-:Y:S01]  /*af60*/  UPRMT UR4, UR20, 0x9910, URZ ;  /* 0x0000991014047896 */ /* 0x000fe2000800003f */
[----:B-1----:R-:W-:-:S03]  /*af70*/  @P1 MOV R9, 0xc000 ;  /* 0x0000c00000091802 */ /* 0x002fc60000000f00 */
[----:B------:R-:W-:Y:S01]  /*af80*/  UISETP.NE.AND UP0, UPT, UR4, 0x2, UPT ;  /* 0x000000020400788c */ /* 0x000fe2000bf05270 */
[----:B------:R1:W-:Y:S05]  /*af90*/  @P1 SYNCS.ARRIVE.TRANS64 RZ, [R6+URZ+0x4c400], R9 ;  /* 0x04c4000906ff19a7 */ /* 0x0003ea000800003f */
[----:B------:R-:W-:-:S13]  /*afa0*/  PLOP3.LUT P3, PT, PT, PT, UP0, 0x80, 0x0 ;  /* 0x000000000000781c */ /* 0x000fda0003f6f008 */
[----:B-1----:R-:W-:Y:S05]  /*afb0*/  @P3 BRA `(.L_x_113) ;  /* 0x0000000000043947 */ /* 0x002fea0003800000 */
[----:B------:R-:W-:Y:S01]  /*afc0*/  BPT.TRAP 0x1 ;  /* 0x000000040000795c */ /* 0x000fe20000300000 */
.L_x_113:
[----:B------:R-:W-:Y:S05]  /*afd0*/  @P0 BRA `(.L_x_114) ;  /* 0x0000000000040947 */ /* 0x000fea0003800000 */
[----:B------:R-:W-:Y:S01]  /*afe0*/  BPT.TRAP 0x1 ;  /* 0x000000040000795c */ /* 0x000fe20000300000 */
.L_x_114:
        /* <DEDUP_REMOVED lines=13> */
[----:B------:R-:W-:Y:S01]  /*b0c0*/  UIADD3 UR9, UR9, 0x4c400, URZ ;  /* 0x0004c40009097890 */ /* 0x000fe2000fffe03f */
[----:B------:R-:W-:Y:S01]  /*b0d0*/  IADD3 R8, R8, 0x1, RZ ;  /* 0x0000000108087810 */ /* 0x000fe20007ffe0ff */
        /* <DEDUP_REMOVED lines=18> */
.L_x_111:
[----:B------:R-:W-:Y:S05]  /*b200*/  BSYNC B2 ;  /* 0x0000000000027941 */ /* 0x000fea0003800000 */
.L_x_110:
[C---:B------:R-:W-:Y:S02]  /*b210*/  ISETP.GT.AND P3, PT, R5.reuse, 0x4, PT ;  /* 0x000000040500780c */ /* 0x040fe40003f64270 */
[----:B------:R-:W-:-:S11]  /*b220*/  IADD3 R5, R5, -0x2, RZ ;  /* 0xfffffffe05057810 */ /* 0x000fd60007ffe0ff */
[----:B------:R-:W-:Y:S05]  /*b230*/  @P3 BRA `(.L_x_115) ;  /* 0xfffffff800543947 */ /* 0x000fea000383ffff */
[----:B------:R-:W-:Y:S05]  /*b240*/  BSYNC B1 ;  /* 0x0000000000017941 */ /* 0x000fea0003800000 */
.L_x_104:
[----:B------:R-:W-:Y:S01]  /*b250*/  IADD3 R17, R17, UR21, RZ ;  /* 0x0000001511117c10 */ /* 0x000fe2000fffe0ff */
[----:B------:R-:W-:Y:S01]  /*b260*/  ULDC UR4, c[0x0][0xa00] ;  /* 0x0002800000047ab9 */ /* 0x000fe20000000800 */
[----:B------:R-:W-:Y:S02]  /*b270*/  PRMT R5, RZ, 0x7610, R5 ;  /* 0x00007610ff057816 */ /* 0x000fe40000000005 */
[----:B------:R-:W-:-:S13]  /*b280*/  ISETP.GE.AND P3, PT, R17, UR4, PT ;  /* 0x0000000411007c0c */ /* 0x000fda000bf66270 */
[----:B------:R-:W-:Y:S05]  /*b290*/  @!P3 BRA `(.L_x_116) ;  /* 0xffffffec00e8b947 */ /* 0x000fea000383ffff */
[----:B------:R-:W-:Y:S05]  /*b2a0*/  BSYNC B0 ;  /* 0x0000000000007941 */ /* 0x000fea0003800000 */
.L_x_89:
[----:B------:R-:W-:Y:S05]  /*b2b0*/  EXIT ;  /* 0x000000000000794d */ /* 0x000fea0003800000 */
.L_x_17:
[----:B-1----:R-:W-:-:S04]  /*b2c0*/  MOV R3, UR6 ;  /* 0x0000000600037c02 */ /* 0x002fc80008000f00 */
[----:B------:R1:W2:Y:S03]  /*b2d0*/  SYNCS.PHASECHK.TRANS64.TRYWAIT P1, [R3+URZ+0x4c450], R0 ;  /* 0x04c45000030075a7 */ /* 0x0002a6000802017f */
[----:B--2---:R-:W-:Y:S05]  /*b2e0*/  @!P1 NANOSLEEP.SYNCS 0x989680 ;  /* 0x009896800000995d */ /* 0x004fea0003900000 */
[----:B------:R-:W2:Y:S02]  /*b2f0*/  @!P1 SYNCS.PHASECHK.TRANS64 P1, [R3+URZ+0x4c450], R0 ;  /* 0x04c45000030095a7 */ /* 0x000ea4000802007f */
[----:B--2---:R-:W-:Y:S05]  /*b300*/  @!P1 BRA `(.L_x_17) ;  /* 0xfffffffc00ec9947 */ /* 0x004fea000383ffff */
[----:B------:R-:W-:Y:S05]  /*b310*/  BRA `(.L_x_117) ;  /* 0xffffff6000107947 */ /* 0x000fea000383ffff */
.L_x_19:
[----:B-1----:R-:W-:-:S04]  /*b320*/  MOV R5, UR48 ;  /* 0x0000003000057c02 */ /* 0x002fc80008000f00 */
[----:B------:R1:W2:Y:S03]  /*b330*/  SYNCS.PHASECHK.TRANS64.TRYWAIT P1, [R5+URZ+0x4c400], R0 ;  /* 0x04c40000050075a7 */ /* 0x0002a6000802017f */
[----:B--2---:R-:W-:Y:S05]  /*b340*/  @!P1 NANOSLEEP.SYNCS 0x989680 ;  /* 0x009896800000995d */ /* 0x004fea0003900000 */
[----:B------:R-:W2:Y:S02]  /*b350*/  @!P1 SYNCS.PHASECHK.TRANS64 P1, [R5+URZ+0x4c400], R0 ;  /* 0x04c40000050095a7 */ /* 0x000ea4000802007f */
[----:B--2---:R-:W-:Y:S05]  /*b360*/  @!P1 BRA `(.L_x_19) ;  /* 0xfffffffc00ec9947 */ /* 0x004fea000383ffff */
[----:B------:R-:W-:Y:S05]  /*b370*/  BRA `(.L_x_118) ;  /* 0xffffff6000287947 */ /* 0x000fea000383ffff */
.L_x_20:
[----:B-1----:R-:W-:-:S04]  /*b380*/  MOV R0, UR6 ;  /* 0x0000000600007c02 */ /* 0x002fc80008000f00 */
[----:B------:R1:W2:Y:S03]  /*b390*/  SYNCS.PHASECHK.TRANS64.TRYWAIT P1, [R0+URZ+-0x8], R3 ;  /* 0xfffff803000075a7 */ /* 0x0002a6000802017f */
[----:B--2---:R-:W-:Y:S05]  /*b3a0*/  @!P1 NANOSLEEP.SYNCS 0x989680 ;  /* 0x009896800000995d */ /* 0x004fea0003900000 */
[----:B------:R-:W2:Y:S02]  /*b3b0*/  @!P1 SYNCS.PHASECHK.TRANS64 P1, [R0+URZ+-0x8], R3 ;  /* 0xfffff803000095a7 */ /* 0x000ea4000802007f */
[----:B--2---:R-:W-:Y:S05]  /*b3c0*/  @!P1 BRA `(.L_x_20) ;  /* 0xfffffffc00ec9947 */ /* 0x004fea000383ffff */
[----:B------:R-:W-:Y:S05]  /*b3d0*/  BRA `(.L_x_119) ;  /* 0xffffff6000187947 */ /* 0x000fea000383ffff */
.L_x_22:
[----:B-1----:R-:W-:-:S04]  /*b3e0*/  MOV R10, UR6 ;  /* 0x00000006000a7c02 */ /* 0x002fc80008000f00 */
[----:B------:R1:W2:Y:S03]  /*b3f0*/  SYNCS.PHASECHK.TRANS64.TRYWAIT P1, [R10+URZ+0x4c400], R9 ;  /* 0x04c400090a0075a7 */ /* 0x0002a6000802017f */
[----:B--2---:R-:W-:Y:S05]  /*b400*/  @!P1 NANOSLEEP.SYNCS 0x989680 ;  /* 0x009896800000995d */ /* 0x004fea0003900000 */
[----:B------:R-:W2:Y:S02]  /*b410*/  @!P1 SYNCS.PHASECHK.TRANS64 P1, [R10+URZ+0x4c400], R9 ;  /* 0x04c400090a0095a7 */ /* 0x000ea4000802007f */
[----:B--2---:R-:W-:Y:S05]  /*b420*/  @!P1 BRA `(.L_x_22) ;  /* 0xfffffffc00ec9947 */ /* 0x004fea000383ffff */
[----:B------:R-:W-:Y:S05]  /*b430*/  BRA `(.L_x_120) ;  /* 0xffffff84005c7947 */ /* 0x000fea000383ffff */
.L_x_27:
[----:B-1----:R-:W-:-:S04]  /*b440*/  MOV R13, UR7 ;  /* 0x00000007000d7c02 */ /* 0x002fc80008000f00 */
[----:B------:R1:W2:Y:S03]  /*b450*/  SYNCS.PHASECHK.TRANS64.TRYWAIT P2, [R13+URZ+0x4c400], R0 ;  /* 0x04c400000d0075a7 */ /* 0x0002a6000804017f */
[----:B--2---:R-:W-:Y:S05]  /*b460*/  @!P2 NANOSLEEP.SYNCS 0x989680 ;  /* 0x009896800000a95d */ /* 0x004fea0003900000 */
[----:B------:R-:W2:Y:S02]  /*b470*/  @!P2 SYNCS.PHASECHK.TRANS64 P2, [R13+URZ+0x4c400], R0 ;  /* 0x04c400000d00a5a7 */ /* 0x000ea4000804007f */
[----:B--2---:R-:W-:Y:S05]  /*b480*/  @!P2 BRA `(.L_x_27) ;  /* 0xfffffffc00eca947 */ /* 0x004fea000383ffff */
[----:B------:R-:W-:Y:S05]  /*b490*/  BRA `(.L_x_121) ;  /* 0xffffff8800747947 */ /* 0x000fea000383ffff */
.L_x_31:
[----:B-1----:R-:W-:-:S04]  /*b4a0*/  MOV R10, UR10 ;  /* 0x0000000a000a7c02 */ /* 0x002fc80008000f00 */
[----:B------:R1:W2:Y:S03]  /*b4b0*/  SYNCS.PHASECHK.TRANS64.TRYWAIT P2, [R10+URZ+0x4c400], R171 ;  /* 0x04c400ab0a0075a7 */ /* 0x0002a6000804017f */
[----:B--2---:R-:W-:Y:S05]  /*b4c0*/  @!P2 NANOSLEEP.SYNCS 0x989680 ;  /* 0x009896800000a95d */ /* 0x004fea0003900000 */
[----:B------:R-:W2:Y:S02]  /*b4d0*/  @!P2 SYNCS.PHASECHK.TRANS64 P2, [R10+URZ+0x4c400], R171 ;  /* 0x04c400ab0a00a5a7 */ /* 0x000ea4000804007f */
[----:B--2---:R-:W-:Y:S05]  /*b4e0*/  @!P2 BRA `(.L_x_31) ;  /* 0xfffffffc00eca947 */ /* 0x004fea000383ffff */
[----:B------:R-:W-:Y:S05]  /*b4f0*/  BRA `(.L_x_30) ;  /* 0xffffffb400087947 */ /* 0x000fea000383ffff */
.L_x_51:
[----:B-1----:R-:W-:-:S04]  /*b500*/  MOV R3, UR4 ;  /* 0x0000000400037c02 */ /* 0x002fc80008000f00 */
[----:B------:R1:W2:Y:S03]  /*b510*/  SYNCS.PHASECHK.TRANS64.TRYWAIT P1, [R3+URZ+0x4c498], R0 ;  /* 0x04c49800030075a7 */ /* 0x0002a6000802017f */
[----:B--2---:R-:W-:Y:S05]  /*b520*/  @!P1 NANOSLEEP.SYNCS 0x989680 ;  /* 0x009896800000995d */ /* 0x004fea0003900000 */
[----:B------:R-:W2:Y:S02]  /*b530*/  @!P1 SYNCS.PHASECHK.TRANS64 P1, [R3+URZ+0x4c498], R0 ;  /* 0x04c49800030095a7 */ /* 0x000ea4000802007f */
[----:B--2---:R-:W-:Y:S05]  /*b540*/  @!P1 BRA `(.L_x_51) ;  /* 0xfffffffc00ec9947 */ /* 0x004fea000383ffff */
[----:B------:R-:W-:Y:S05]  /*b550*/  BRA `(.L_x_122) ;  /* 0xffffffc000a07947 */ /* 0x000fea000383ffff */
.L_x_74:
[----:B------:R-:W-:Y:S01]  /*b560*/  BSSY B1, `(.L_x_123) ;  /* 0x0000006000017945 */ /* 0x000fe20003800000 */
[----:B------:R-:W-:-:S07]  /*b570*/  MOV R15, 0xffffffff ;  /* 0xffffffff000f7802 */ /* 0x000fce0000000f00 */
[----:B------:R-:W-:Y:S05]  /*b580*/  WARPSYNC.COLLECTIVE R15, `(.L_x_124) ;  /* 0x000000000f0c7348 */ /* 0x000fea0003c00000 */
[----:B------:R-:W-:Y:S02]  /*b590*/  ELECT P6, UR62, PT ;  /* 0x00000000003e782f */ /* 0x000fe400038c0000 */
[----:B------:R-:W-:Y:S01]  /*b5a0*/  MOV R14, UR62 ;  /* 0x0000003e000e7c02 */ /* 0x000fe20008000f00 */
[----:B------:R-:W-:Y:S10]  /*b5b0*/  ENDCOLLECTIVE ;  /* 0x000000000000791b */ /* 0x000ff40003800000 */
.L_x_124:
[----:B------:R-:W-:Y:S05]  /*b5c0*/  BSYNC B1 ;  /* 0x0000000000017941 */ /* 0x000fea0003800000 */
.L_x_123:
[----:B------:R-:W-:Y:S05]  /*b5d0*/  BRA `(.L_x_125) ;  /* 0xffffffe000fc7947 */ /* 0x000fea000383ffff */
.L_x_77:
[----:B-1----:R1:W2:Y:S02]  /*b5e0*/  SYNCS.PHASECHK.TRANS64.TRYWAIT P2, [R7+URZ+0x4c460], R6 ;  /* 0x04c46006070075a7 */ /* 0x0022a4000804017f */
[----:B--2---:R-:W-:Y:S05]  /*b5f0*/  @!P2 NANOSLEEP.SYNCS 0x989680 ;  /* 0x009896800000a95d */ /* 0x004fea0003900000 */
[----:B------:R-:W2:Y:S02]  /*b600*/  @!P2 SYNCS.PHASECHK.TRANS64 P2, [R7+URZ+0x4c460], R6 ;  /* 0x04c460060700a5a7 */ /* 0x000ea4000804007f */
[----:B--2---:R-:W-:Y:S05]  /*b610*/  @!P2 BRA `(.L_x_77) ;  /* 0xfffffffc00f0a947 */ /* 0x004fea000383ffff */
[----:B------:R-:W-:Y:S05]  /*b620*/  BRA `(.L_x_126) ;  /* 0xffffffe4001c7947 */ /* 0x000fea000383ffff */
.L_x_82:
[----:B-1----:R1:W2:Y:S02]  /*b630*/  SYNCS.PHASECHK.TRANS64.TRYWAIT P2, [R7+URZ+0x4c4b0], R4 ;  /* 0x04c4b004070075a7 */ /* 0x0022a4000804017f */
[----:B--2---:R-:W-:Y:S05]  /*b640*/  @!P2 NANOSLEEP.SYNCS 0x989680 ;  /* 0x009896800000a95d */ /* 0x004fea0003900000 */
[----:B------:R-:W2:Y:S02]  /*b650*/  @!P2 SYNCS.PHASECHK.TRANS64 P2, [R7+URZ+0x4c4b0], R4 ;  /* 0x04c4b0040700a5a7 */ /* 0x000ea4000804007f */
[----:B--2---:R-:W-:Y:S05]  /*b660*/  @!P2 BRA `(.L_x_82) ;  /* 0xfffffffc00f0a947 */ /* 0x004fea000383ffff */
[----:B------:R-:W-:Y:S05]  /*b670*/  BRA `(.L_x_81) ;  /* 0xffffffe400d47947 */ /* 0x000fea000383ffff */
.L_x_85:
[----:B-1----:R1:W2:Y:S02]  /*b680*/  SYNCS.PHASECHK.TRANS64.TRYWAIT P2, [R4+URZ+0x4c460], R9 ;  /* 0x04c46009040075a7 */ /* 0x0022a4000804017f */
[----:B--2---:R-:W-:Y:S05]  /*b690*/  @!P2 NANOSLEEP.SYNCS 0x989680 ;  /* 0x009896800000a95d */ /* 0x004fea0003900000 */
[----:B------:R-:W2:Y:S02]  /*b6a0*/  @!P2 SYNCS.PHASECHK.TRANS64 P2, [R4+URZ+0x4c460], R9 ;  /* 0x04c460090400a5a7 */ /* 0x000ea4000804007f */
[----:B--2---:R-:W-:Y:S05]  /*b6b0*/  @!P2 BRA `(.L_x_85) ;  /* 0xfffffffc00f0a947 */ /* 0x004fea000383ffff */
[----:B------:R-:W-:Y:S05]  /*b6c0*/  BRA `(.L_x_127) ;  /* 0xffffffe400e87947 */ /* 0x000fea000383ffff */
.L_x_90:
[----:B------:R-:W-:Y:S01]  /*b6d0*/  BSSY B1, `(.L_x_128) ;  /* 0x0000006000017945 */ /* 0x000fe20003800000 */
[----:B------:R-:W-:-:S07]  /*b6e0*/  MOV R15, 0xffffffff ;  /* 0xffffffff000f7802 */ /* 0x000fce0000000f00 */
[----:B------:R-:W-:Y:S05]  /*b6f0*/  WARPSYNC.COLLECTIVE R15, `(.L_x_129) ;  /* 0x000000000f0c7348 */ /* 0x000fea0003c00000 */
[----:B------:R-:W-:Y:S02]  /*b700*/  ELECT P6, UR62, PT ;  /* 0x00000000003e782f */ /* 0x000fe400038c0000 */
[----:B------:R-:W-:Y:S01]  /*b710*/  MOV R14, UR62 ;  /* 0x0000003e000e7c02 */ /* 0x000fe20008000f00 */
[----:B------:R-:W-:Y:S10]  /*b720*/  ENDCOLLECTIVE ;  /* 0x000000000000791b */ /* 0x000ff40003800000 */
.L_x_129:
[----:B------:R-:W-:Y:S05]  /*b730*/  BSYNC B1 ;  /* 0x0000000000017941 */ /* 0x000fea0003800000 */
.L_x_128:
[----:B------:R-:W-:Y:S05]  /*b740*/  BRA `(.L_x_130) ;  /* 0xffffffec00247947 */ /* 0x000fea000383ffff */
.L_x_93:
[----:B-1----:R1:W2:Y:S02]  /*b750*/  SYNCS.PHASECHK.TRANS64.TRYWAIT P4, [R8+URZ+0x4c428], R7 ;  /* 0x04c42807080075a7 */ /* 0x0022a4000808017f */
[----:B--2---:R-:W-:Y:S05]  /*b760*/  @!P4 NANOSLEEP.SYNCS 0x989680 ;  /* 0x009896800000c95d */ /* 0x004fea0003900000 */
[----:B------:R-:W2:Y:S02]  /*b770*/  @!P4 SYNCS.PHASECHK.TRANS64 P4, [R8+URZ+0x4c428], R7 ;  /* 0x04c428070800c5a7 */ /* 0x000ea4000808007f */
[----:B--2---:R-:W-:Y:S05]  /*b780*/  @!P4 BRA `(.L_x_93) ;  /* 0xfffffffc00f0c947 */ /* 0x004fea000383ffff */
[----:B------:R-:W-:Y:S05]  /*b790*/  BRA `(.L_x_131) ;  /* 0xffffffec003c7947 */ /* 0x000fea000383ffff */
.L_x_98:
[----:B-1----:R1:W2:Y:S02]  /*b7a0*/  SYNCS.PHASECHK.TRANS64.TRYWAIT P4, [R5+URZ+0x4c4b0], R8 ;  /* 0x04c4b008050075a7 */ /* 0x0022a4000808017f */
[----:B--2---:R-:W-:Y:S05]  /*b7b0*/  @!P4 NANOSLEEP.SYNCS 0x989680 ;  /* 0x009896800000c95d */ /* 0x004fea0003900000 */
[----:B------:R-:W2:Y:S02]  /*b7c0*/  @!P4 SYNCS.PHASECHK.TRANS64 P4, [R5+URZ+0x4c4b0], R8 ;  /* 0x04c4b0080500c5a7 */ /* 0x000ea4000808007f */
[----:B--2---:R-:W-:Y:S05]  /*b7d0*/  @!P4 BRA `(.L_x_98) ;  /* 0xfffffffc00f0c947 */ /* 0x004fea000383ffff */
[----:B------:R-:W-:Y:S05]  /*b7e0*/  BRA `(.L_x_97) ;  /* 0xffffffec00f47947 */ /* 0x000fea000383ffff */
.L_x_101:
[----:B-1----:R1:W2:Y:S02]  /*b7f0*/  SYNCS.PHASECHK.TRANS64.TRYWAIT P3, [R7+URZ+0x4c428], R8 ;  /* 0x04c42808070075a7 */ /* 0x0022a4000806017f */
[----:B--2---:R-:W-:Y:S05]  /*b800*/  @!P3 NANOSLEEP.SYNCS 0x989680 ;  /* 0x009896800000b95d */ /* 0x004fea0003900000 */
[----:B------:R-:W2:Y:S02]  /*b810*/  @!P3 SYNCS.PHASECHK.TRANS64 P3, [R7+URZ+0x4c428], R8 ;  /* 0x04c428080700b5a7 */ /* 0x000ea4000806007f */
[----:B--2---:R-:W-:Y:S05]  /*b820*/  @!P3 BRA `(.L_x_101) ;  /* 0xfffffffc00f0b947 */ /* 0x004fea000383ffff */
[----:B------:R-:W-:Y:S05]  /*b830*/  BRA `(.L_x_132) ;  /* 0xfffffff0000c7947 */ /* 0x000fea000383ffff */
.L_x_107:
[----:B-1----:R1:W2:Y:S02]  /*b840*/  SYNCS.PHASECHK.TRANS64.TRYWAIT P3, [R6+URZ+0x4c428], R9 ;  /* 0x04c42809060075a7 */ /* 0x0022a4000806017f */
[----:B--2---:R-:W-:Y:S05]  /*b850*/  @!P3 NANOSLEEP.SYNCS 0x989680 ;  /* 0x009896800000b95d */ /* 0x004fea0003900000 */
[----:B------:R-:W2:Y:S02]  /*b860*/  @!P3 SYNCS.PHASECHK.TRANS64 P3, [R6+URZ+0x4c428], R9 ;  /* 0x04c428090600b5a7 */ /* 0x000ea4000806007f */
[----:B--2---:R-:W-:Y:S05]  /*b870*/  @!P3 BRA `(.L_x_107) ;  /* 0xfffffffc00f0b947 */ /* 0x004fea000383ffff */
[----:B------:R-:W-:Y:S05]  /*b880*/  BRA `(.L_x_133) ;  /* 0xfffffff000e47947 */ /* 0x000fea000383ffff */
.L_x_112:
[----:B-1----:R1:W2:Y:S02]  /*b890*/  SYNCS.PHASECHK.TRANS64.TRYWAIT P3, [R6+URZ+0x4c428], R9 ;  /* 0x04c42809060075a7 */ /* 0x0022a4000806017f */
[----:B--2---:R-:W-:Y:S05]  /*b8a0*/  @!P3 NANOSLEEP.SYNCS 0x989680 ;  /* 0x009896800000b95d */ /* 0x004fea0003900000 */
[----:B------:R-:W2:Y:S02]  /*b8b0*/  @!P3 SYNCS.PHASECHK.TRANS64 P3, [R6+URZ+0x4c428], R9 ;  /* 0x04c428090600b5a7 */ /* 0x000ea4000806007f */
[----:B--2---:R-:W-:Y:S05]  /*b8c0*/  @!P3 BRA `(.L_x_112) ;  /* 0xfffffffc00f0b947 */ /* 0x004fea000383ffff */
[----:B------:R-:W-:Y:S05]  /*b8d0*/  BRA `(.L_x_134) ;  /* 0xfffffff400a07947 */ /* 0x000fea000383ffff */
        .weak           $__internal_0_$__cuda_sm20_rcp_rn_f32_slowpath
        .type           $__internal_0_$__cuda_sm20_rcp_rn_f32_slowpath,@function
        .size           $__internal_0_$__cuda_sm20_rcp_rn_f32_slowpath,(.L_x_140 - $__internal_0_$__cuda_sm20_rcp_rn_f32_slowpath)
$__internal_0_$__cuda_sm20_rcp_rn_f32_slowpath:
[----:B------:R-:W-:Y:S01]  /*b8e0*/  SHF.L.U32 R3, R4, 0x1, RZ ;  /* 0x0000000104037819 */ /* 0x000fe200000006ff */
[----:B------:R-:W-:Y:S03]  /*b8f0*/  BSSY B2, `(.L_x_135) ;  /* 0x0000030000027945 */ /* 0x000fe60003800000 */
[----:B------:R-:W-:-:S04]  /*b900*/  SHF.R.U32.HI R120, RZ, 0x18, R3 ;  /* 0x00000018ff787819 */ /* 0x000fc80000011603 */
[----:B------:R-:W-:-:S13]  /*b910*/  ISETP.NE.U32.AND P0, PT, R120, RZ, PT ;  /* 0x000000ff7800720c */ /* 0x000fda0003f05070 */
[----:B------:R-:W-:Y:S05]  /*b920*/  @P0 BRA `(.L_x_136) ;  /* 0x0000000000280947 */ /* 0x000fea0003800000 */
[----:B------:R-:W-:-:S04]  /*b930*/  SHF.L.U32 R3, R4, 0x1, RZ ;  /* 0x0000000104037819 */ /* 0x000fc800000006ff */
[----:B------:R-:W-:-:S13]  /*b940*/  ISETP.NE.AND P0, PT, R3, RZ, PT ;  /* 0x000000ff0300720c */ /* 0x000fda0003f05270 */
[----:B------:R-:W-:Y:S01]  /*b950*/  @P0 FFMA R12, R4, 1.84467440737095516160e+19, RZ ;  /* 0x5f800000040c0823 */ /* 0x000fe200000000ff */
[----:B------:R-:W-:Y:S08]  /*b960*/  @!P0 MUFU.RCP R5, R4 ;  /* 0x0000000400058308 */ /* 0x000ff00000001000 */
[----:B------:R-:W1:Y:S02]  /*b970*/  @P0 MUFU.RCP R3, R12 ;  /* 0x0000000c00030308 */ /* 0x000e640000001000 */
[----:B-1----:R-:W-:-:S04]  /*b980*/  @P0 FFMA R13, R12, R3, -1 ;  /* 0xbf8000000c0d0423 */ /* 0x002fc80000000003 */
[----:B------:R-:W-:-:S04]  /*b990*/  @P0 FADD.FTZ R14, -R13, -RZ ;  /* 0x800000ff0d0e0221 */ /* 0x000fc80000010100 */
[----:B------:R-:W-:-:S04]  /*b9a0*/  @P0 FFMA R3, R3, R14, R3 ;  /* 0x0000000e03030223 */ /* 0x000fc80000000003 */
[----:B------:R-:W-:Y:S01]  /*b9b0*/  @P0 FFMA R5, R3, 1.84467440737095516160e+19, RZ ;  /* 0x5f80000003050823 */ /* 0x000fe200000000ff */
[----:B------:R-:W-:Y:S06]  /*b9c0*/  BRA `(.L_x_137) ;  /* 0x0000000000887947 */ /* 0x000fec0003800000 */
.L_x_136:
[----:B------:R-:W-:-:S04]  /*b9d0*/  IADD3 R121, R120, -0xfd, RZ ;  /* 0xffffff0378797810 */ /* 0x000fc80007ffe0ff */
[----:B------:R-:W-:-:S13]  /*b9e0*/  ISETP.GT.U32.AND P0, PT, R121, 0x1, PT ;  /* 0x000000017900780c */ /* 0x000fda0003f04070 */
[----:B------:R-:W-:Y:S05]  /*b9f0*/  @P0 BRA `(.L_x_138) ;  /* 0x0000000000780947 */ /* 0x000fea0003800000 */
[----:B------:R-:W-:Y:S02]  /*ba00*/  LOP3.LUT R3, R4, 0x7fffff, RZ, 0xc0, !PT ;  /* 0x007fffff04037812 */ /* 0x000fe400078ec0ff */
[----:B------:R-:W-:Y:S02]  /*ba10*/  MOV R14, 0x3 ;  /* 0x00000003000e7802 */ /* 0x000fe40000000f00 */
[----:B------:R-:W-:Y:S02]  /*ba20*/  LOP3.LUT R3, R3, 0x3f800000, RZ, 0xfc, !PT ;  /* 0x3f80000003037812 */ /* 0x000fe400078efcff */
[----:B------:R-:W-:Y:S02]  /*ba30*/  SHF.L.U32 R14, R14, R121, RZ ;  /* 0x000000790e0e7219 */ /* 0x000fe400000006ff */
[----:B------:R-:W1:Y:S02]  /*ba40*/  MUFU.RCP R12, R3 ;  /* 0x00000003000c7308 */ /* 0x000e640000001000 */
[----:B-1----:R-:W-:-:S04]  /*ba50*/  FFMA R5, R3, R12, -1 ;  /* 0xbf80000003057423 */ /* 0x002fc8000000000c */
[----:B------:R-:W-:-:S04]  /*ba60*/  FADD.FTZ R5, -R5, -RZ ;  /* 0x800000ff05057221 */ /* 0x000fc80000010100 */
[CCC-:B------:R-:W-:Y:S01]  /*ba70*/  FFMA.RM R13, R12.reuse, R5.reuse, R12.reuse ;  /* 0x000000050c0d7223 */ /* 0x1c0fe2000000400c */
[----:B------:R-:W-:-:S04]  /*ba80*/  FFMA.RP R12, R12, R5, R12 ;  /* 0x000000050c0c7223 */ /* 0x000fc8000000800c */
[C---:B------:R-:W-:Y:S02]  /*ba90*/  LOP3.LUT R5, R13.reuse, 0x7fffff, RZ, 0xc0, !PT ;  /* 0x007fffff0d057812 */ /* 0x040fe400078ec0ff */
[----:B------:R-:W-:Y:S02]  /*baa0*/  FSETP.NEU.FTZ.AND P0, PT, R13, R12, PT ;  /* 0x0000000c0d00720b */ /* 0x000fe40003f1d000 */
[----:B------:R-:W-:Y:S02]  /*bab0*/  LOP3.LUT R5, R5, 0x800000, RZ, 0xfc, !PT ;  /* 0x0080000005057812 */ /* 0x000fe400078efcff */
[----:B------:R-:W-:Y:S02]  /*bac0*/  SEL R12, RZ, 0xffffffff, !P0 ;  /* 0xffffffffff0c7807 */ /* 0x000fe40004000000 */
[----:B------:R-:W-:Y:S02]  /*bad0*/  LOP3.LUT R14, R14, R5, RZ, 0xc0, !PT ;  /* 0x000000050e0e7212 */ /* 0x000fe400078ec0ff */
[----:B------:R-:W-:-:S02]  /*bae0*/  IADD3 R12, -R12, RZ, RZ ;  /* 0x000000ff0c0c7210 */ /* 0x000fc40007ffe1ff */
[-C--:B------:R-:W-:Y:S02]  /*baf0*/  SHF.R.U32.HI R14, RZ, R121.reuse, R14 ;  /* 0x00000079ff0e7219 */ /* 0x080fe4000001160e */
[----:B------:R-:W-:Y:S02]  /*bb00*/  LOP3.LUT P1, RZ, R12, R121, R5, 0xf8, !PT ;  /* 0x000000790cff7212 */ /* 0x000fe4000782f805 */
[C---:B------:R-:W-:Y:S02]  /*bb10*/  LOP3.LUT P0, RZ, R14.reuse, 0x1, RZ, 0xc0, !PT ;  /* 0x000000010eff7812 */ /* 0x040fe4000780c0ff */
[----:B------:R-:W-:Y:S02]  /*bb20*/  LOP3.LUT P2, RZ, R14, 0x2, RZ, 0xc0, !PT ;  /* 0x000000020eff7812 */ /* 0x000fe4000784c0ff */
[----:B------:R-:W-:Y:S02]  /*bb30*/  IADD3 R12, R120, -0xfc, RZ ;  /* 0xffffff04780c7810 */ /* 0x000fe40007ffe0ff */
[----:B------:R-:W-:-:S02]  /*bb40*/  PLOP3.LUT P0, PT, P0, P1, P2, 0xe0, 0x0 ;  /* 0x000000000000781c */ /* 0x000fc40000703c20 */
[----:B------:R-:W-:Y:S02]  /*bb50*/  LOP3.LUT P1, RZ, R4, 0x7fffff, RZ, 0xc0, !PT ;  /* 0x007fffff04ff7812 */ /* 0x000fe4000782c0ff */
[----:B------:R-:W-:Y:S02]  /*bb60*/  SEL R3, RZ, 0x1, !P0 ;  /* 0x00000001ff037807 */ /* 0x000fe40004000000 */
[----:B------:R-:W-:Y:S02]  /*bb70*/  SHF.R.U32.HI R5, RZ, R12, R5 ;  /* 0x0000000cff057219 */ /* 0x000fe40000011605 */
[----:B------:R-:W-:-:S04]  /*bb80*/  IADD3 R3, -R3, RZ, RZ ;  /* 0x000000ff03037210 */ /* 0x000fc80007ffe1ff */
[----:B------:R-:W-:-:S13]  /*bb90*/  ISETP.GE.AND P0, PT, R3, RZ, PT ;  /* 0x000000ff0300720c */ /* 0x000fda0003f06270 */
[----:B------:R-:W-:-:S04]  /*bba0*/  @!P0 IADD3 R5, R5, 0x1, RZ ;  /* 0x0000000105058810 */ /* 0x000fc80007ffe0ff */
[----:B------:R-:W-:-:S04]  /*bbb0*/  @!P1 SHF.L.U32 R5, R5, 0x1, RZ ;  /* 0x0000000105059819 */ /* 0x000fc800000006ff */
[----:B------:R-:W-:Y:S01]  /*bbc0*/  LOP3.LUT R5, R5, 0x80000000, R4, 0xf8, !PT ;  /* 0x8000000005057812 */ /* 0x000fe200078ef804 */
[----:B------:R-:W-:Y:S06]  /*bbd0*/  BRA `(.L_x_137) ;  /* 0x0000000000047947 */ /* 0x000fec0003800000 */
.L_x_138:
[----:B------:R1:W2:Y:S02]  /*bbe0*/  MUFU.RCP R5, R4 ;  /* 0x0000000400057308 */ /* 0x0002a40000001000 */
.L_x_137:
[----:B------:R-:W-:Y:S05]  /*bbf0*/  BSYNC B2 ;  /* 0x0000000000027941 */ /* 0x000fea0003800000 */
.L_x_135:
[----:B--2---:R-:W-:Y:S02]  /*bc00*/  MOV R3, R5 ;  /* 0x0000000500037202 */ /* 0x004fe40000000f00 */
[----:B-1----:R-:W-:Y:S02]  /*bc10*/  MOV R4, R15 ;  /* 0x0000000f00047202 */ /* 0x002fe40000000f00 */
[----:B------:R-:W-:-:S04]  /*bc20*/  MOV R5, 0x0 ;  /* 0x0000000000057802 */ /* 0x000fc80000000f00 */
[----:B------:R-:W-:Y:S05]  /*bc30*/  RET.REL.NODEC R4 `(_ZN7cutlass13device_kernelINS_4fmha6kernel28FmhaKernelTmaWarpSpecializedINS1_10collective30FmhaMainloopTmaWarpSpecializedINS_10bfloat16_tEffN4cute5tupleIJNS7_1CILi128EEESA_NS9_ILi192EEEEEENS8_IJiNS9_ILi1EEENS8_IJiiEEEEEESF_SF_NS4_13DefaultFusionEJNS2_6OptionILNS2_3TagE0ENS9_ILb1EEEEENSH_ILSI_2ESJ_EEEEENS4_15FmhaFwdEpilogueIS6_fNS8_IJNS9_ILi64EEESB_SA_EEEEENS2_23PersistentTileSchedulerEJSK_SL_EEEEEvNT_6ParamsE) ;  /* 0xffffff4004f07950 */ /* 0x000fea0003c3ffff */
.L_x_139:
[----:B------:R-:W-:-:S00]  /*bc40*/  BRA `(.L_x_139) ;  /* 0xfffffffc00fc7947 */ /* 0x000fc0000383ffff */
[----:B------:R-:W-:-:S00]  /*bc50*/  NOP ;  /* 0x0000000000007918 */ /* 0x000fc00000000000 */
        /* <DEDUP_REMOVED lines=10> */
.L_x_140:


//--------------------- .nv.global.init           --------------------------
	.section	.nv.global.init,"aw",@progbits
.nv.global.init:
	.type		$str$24,@object
	.size		$str$24,($str$25 - $str$24)
$str$24:
        /*0000*/ 	.byte	0x28, 0x61, 0x64, 0x64, 0x72, 0x65, 0x73, 0x73, 0x20, 0x26, 0x20, 0x6d, 0x61, 0x73, 0x6b, 0x29
        /*0010*/ 	.byte	0x20, 0x3d, 0x3d, 0x20, 0x30, 0x00
	.type		$str$25,@object
	.size		$str$25,(__unnamed_1 - $str$25)
$str$25:
        /*0016*/ 	.byte	0x2f, 0x74, 0x6d, 0x70, 0x2f, 0x63, 0x75, 0x74, 0x6c, 0x61, 0x73, 0x73, 0x5f, 0x73, 0x77, 0x65
        /*0026*/ 	.byte	0x65, 0x70, 0x5f, 0x73, 0x72, 0x63, 0x2f, 0x69, 0x6e, 0x63, 0x6c, 0x75, 0x64, 0x65, 0x2f, 0x63
        /*0036*/ 	.byte	0x75, 0x74, 0x65, 0x2f, 0x70, 0x6f, 0x69, 0x6e, 0x74, 0x65, 0x72, 0x5f, 0x66, 0x6c, 0x61, 0x67
        /*0046*/ 	.byte	0x67, 0x65, 0x64, 0x2e, 0x68, 0x70, 0x70, 0x00
	.type		__unnamed_1,@object
	.size		__unnamed_1,(__unnamed_2 - __unnamed_1)
__unnamed_1:
        /*004e*/ 	.byte	0x61, 0x75, 0x74, 0x6f, 0x20, 0x63, 0x75, 0x74, 0x65, 0x3a, 0x3a, 0x61, 0x73, 0x5f, 0x70, 0x6f
        /* <DEDUP_REMOVED lines=27> */
        /*020e*/ 	.byte	0x32, 0x30, 0x34, 0x38, 0x3e, 0x3e, 0x3e, 0x3e, 0x3e, 0x5d, 0x00
	.type		__unnamed_2,@object
	.size		__unnamed_2,(.L_1 - __unnamed_2)
__unnamed_2:
        /* <DEDUP_REMOVED lines=29> */
.L_1:


//--------------------- .nv.shared._ZN7cutlass13device_kernelINS_4fmha6kernel28FmhaKernelTmaWarpSpecializedINS1_10collective30FmhaMainloopTmaWarpSpecializedINS_10bfloat16_tEffN4cute5tupleIJNS7_1CILi128EEESA_NS9_ILi192EEEEEENS8_IJiNS9_ILi1EEENS8_IJiiEEEEEESF_SF_NS4_13DefaultFusionEJNS2_6OptionILNS2_3TagE0ENS9_ILb1EEEEENSH_ILSI_2ESJ_EEEEENS4_15FmhaFwdEpilogueIS6_fNS8_IJNS9_ILi64EEESB_SA_EEEEENS2_23PersistentTileSchedulerEJSK_SL_EEEEEvNT_6ParamsE --------------------------
	.section	.nv.shared._ZN7cutlass13device_kernelINS_4fmha6kernel28FmhaKernelTmaWarpSpecializedINS1_10collective30FmhaMainloopTmaWarpSpecializedINS_10bfloat16_tEffN4cute5tupleIJNS7_1CILi128EEESA_NS9_ILi192EEEEEENS8_IJiNS9_ILi1EEENS8_IJiiEEEEEESF_SF_NS4_13DefaultFusionEJNS2_6OptionILNS2_3TagE0ENS9_ILb1EEEEENSH_ILSI_2ESJ_EEEEENS4_15FmhaFwdEpilogueIS6_fNS8_IJNS9_ILi64EEESB_SA_EEEEENS2_23PersistentTileSchedulerEJSK_SL_EEEEEvNT_6ParamsE,"aw",@nobits
	.sectionflags	@""
	.align	16
	.zero		1024


//--------------------- .nv.shared.reserved.0     --------------------------
	.section	.nv.shared.reserved.0,"aw",@nobits
	.weak		__nv_reservedSMEM_offset_0_alias
	.size		__nv_reservedSMEM_offset_0_alias, 0, 0
	.other		__nv_reservedSMEM_offset_0_alias,@"STO_CUDA_RESERVED_SHARED STV_DEFAULT"
__nv_reservedSMEM_offset_0_alias:
	.zero		0


//--------------------- .nv.global                --------------------------
	.section	.nv.global,"aw",@nobits
.nv.global:
	.type		_ZN39_INTERNAL_ec5cbb5e_4_k_cu_0af7d277_32444cute1_E,@object
	.size		_ZN39_INTERNAL_ec5cbb5e_4_k_cu_0af7d277_32444cute1_E,(_ZN39_INTERNAL_ec5cbb5e_4_k_cu_0af7d277_32444cuda3std3__45__cpo6cbeginE - _ZN39_INTERNAL_ec5cbb5e_4_k_cu_0af7d277_32444cute1_E)
_ZN39_INTERNAL_ec5cbb5e_4_k_cu_0af7d277_32444cute1_E:
	.zero		1
	.type		_ZN39_INTERNAL_ec5cbb5e_4_k_cu_0af7d277_32444cuda3std3__45__cpo6cbeginE,@object
	.size		_ZN39_INTERNAL_ec5cbb5e_4_k_cu_0af7d277_32444cuda3std3__45__cpo6cbeginE,(_ZN39_INTERNAL_ec5cbb5e_4_k_cu_0af7d277_32444cuda3std3__48in_placeE - _ZN39_INTERNAL_ec5cbb5e_4_k_cu_0af7d277_32444cuda3std3__45__cpo6cbeginE)
_ZN39_INTERNAL_ec5cbb5e_4_k_cu_0af7d277_32444cuda3std3__45__cpo6cbeginE:
	.zero		1
	.type		_ZN39_INTERNAL_ec5cbb5e_4_k_cu_0af7d277_32444cuda3std3__48in_placeE,@object
	.size		_ZN39_INTERNAL_ec5cbb5e_4_k_cu_0af7d277_32444cuda3std3__48in_placeE,(_ZN39_INTERNAL_ec5cbb5e_4_k_cu_0af7d277_32444cuda3std6ranges3__45__cpo9iter_moveE - _ZN39_INTERNAL_ec5cbb5e_4_k_cu_0af7d277_32444cuda3std3__48in_placeE)
_ZN39_INTERNAL_ec5cbb5e_4_k_cu_0af7d277_32444cuda3std3__48in_placeE:
	.zero		1
	.type		_ZN39_INTERNAL_ec5cbb5e_4_k_cu_0af7d277_32444cuda3std6ranges3__45__cpo9iter_moveE,@object
	.size		_ZN39_INTERNAL_ec5cbb5e_4_k_cu_0af7d277_32444cuda3std6ranges3__45__cpo9iter_moveE,(_ZN39_INTERNAL_ec5cbb5e_4_k_cu_0af7d277_32444cuda3std3__45__cpo5beginE - _ZN39_INTERNAL_ec5cbb5e_4_k_cu_0af7d277_32444cuda3std6ranges3__45__cpo9iter_moveE)
_ZN39_INTERNAL_ec5cbb5e_4_k_cu_0af7d277_32444cuda3std6ranges3__45__cpo9iter_moveE:
	.zero		1
	.type		_ZN39_INTERNAL_ec5cbb5e_4_k_cu_0af7d277_32444cuda3std3__45__cpo5beginE,@object
	.size		_ZN39_INTERNAL_ec5cbb5e_4_k_cu_0af7d277_32444cuda3std3__45__cpo5beginE,(_ZN39_INTERNAL_ec5cbb5e_4_k_cu_0af7d277_32444cuda3std3__441_GLOBAL__N__ec5cbb5e_4_k_cu_0af7d277_32446ignoreE - _ZN39_INTERNAL_ec5cbb5e_4_k_cu_0af7d277_32444cuda3std3__45__cpo5beginE)
_ZN39_INTERNAL_ec5cbb5e_4_k_cu_0af7d277_32444cuda3std3__45__cpo5beginE:
	.zero		1
	.type		_ZN39_INTERNAL_ec5cbb5e_4_k_cu_0af7d277_32444cuda3std3__441_GLOBAL__N__ec5cbb5e_4_k_cu_0af7d277_32446ignoreE,@object
	.size		_ZN39_INTERNAL_ec5cbb5e_4_k_cu_0af7d277_32444cuda3std3__441_GLOBAL__N__ec5cbb5e_4_k_cu_0af7d277_32446ignoreE,(_ZN39_INTERNAL_ec5cbb5e_4_k_cu_0af7d277_32444cute7productE - _ZN39_INTERNAL_ec5cbb5e_4_k_cu_0af7d277_32444cuda3std3__441_GLOBAL__N__ec5cbb5e_4_k_cu_0af7d277_32446ignoreE)
_ZN39_INTERNAL_ec5cbb5e_4_k_cu_0af7d277_32444cuda3std3__441_GLOBAL__N__ec5cbb5e_4_k_cu_0af7d277_32446ignoreE:
	.zero		1
	.type		_ZN39_INTERNAL_ec5cbb5e_4_k_cu_0af7d277_32444cute7productE,@object
	.size		_ZN39_INTERNAL_ec5cbb5e_4_k_cu_0af7d277_32444cute7productE,(_ZN39_INTERNAL_ec5cbb5e_4_k_cu_0af7d277_32444cuda3std3__45__cpo3endE - _ZN39_INTERNAL_ec5cbb5e_4_k_cu_0af7d277_32444cute7productE)
_ZN39_INTERNAL_ec5cbb5e_4_k_cu_0af7d277_32444cute7productE:
	.zero		1
	.type		_ZN39_INTERNAL_ec5cbb5e_4_k_cu_0af7d277_32444cuda3std3__45__cpo3endE,@object
	.size		_ZN39_INTERNAL_ec5cbb5e_4_k_cu_0af7d277_32444cuda3std3__45__cpo3endE,(_ZN39_INTERNAL_ec5cbb5e_4_k_cu_0af7d277_32444cuda3std3__419piecewise_constructE - _ZN39_INTERNAL_ec5cbb5e_4_k_cu_0af7d277_32444cuda3std3__45__cpo3endE)
_ZN39_INTERNAL_ec5cbb5e_4_k_cu_0af7d277_32444cuda3std3__45__cpo3endE:
	.zero		1
	.type		_ZN39_INTERNAL_ec5cbb5e_4_k_cu_0af7d277_32444cuda3std3__419piecewise_constructE,@object
	.size		_ZN39_INTERNAL_ec5cbb5e_4_k_cu_0af7d277_32444cuda3std3__419piecewise_constructE,(_ZN39_INTERNAL_ec5cbb5e_4_k_cu_0af7d277_32444cuda3std3__45__cpo4cendE - _ZN39_INTERNAL_ec5cbb5e_4_k_cu_0af7d277_32444cuda3std3__419piecewise_constructE)
_ZN39_INTERNAL_ec5cbb5e_4_k_cu_0af7d277_32444cuda3std3__419piecewise_constructE:
	.zero		1
	.type		_ZN39_INTERNAL_ec5cbb5e_4_k_cu_0af7d277_32444cuda3std3__45__cpo4cendE,@object
	.size		_ZN39_INTERNAL_ec5cbb5e_4_k_cu_0af7d277_32444cuda3std3__45__cpo4cendE,(_ZN39_INTERNAL_ec5cbb5e_4_k_cu_0af7d277_32444cuda3std6ranges3__45__cpo4swapE - _ZN39_INTERNAL_ec5cbb5e_4_k_cu_0af7d277_32444cuda3std3__45__cpo4cendE)
_ZN39_INTERNAL_ec5cbb5e_4_k_cu_0af7d277_32444cuda3std3__45__cpo4cendE:
	.zero		1
	.type		_ZN39_INTERNAL_ec5cbb5e_4_k_cu_0af7d277_32444cuda3std6ranges3__45__cpo4swapE,@object
	.size		_ZN39_INTERNAL_ec5cbb5e_4_k_cu_0af7d277_32444cuda3std6ranges3__45__cpo4swapE,(.L_9 - _ZN39_INTERNAL_ec5cbb5e_4_k_cu_0af7d277_32444cuda3std6ranges3__45__cpo4swapE)
_ZN39_INTERNAL_ec5cbb5e_4_k_cu_0af7d277_32444cuda3std6ranges3__45__cpo4swapE:
	.zero		1
.L_9:


//--------------------- .nv.constant0._ZN7cutlass13device_kernelINS_4fmha6kernel28FmhaKernelTmaWarpSpecializedINS1_10collective30FmhaMainloopTmaWarpSpecializedINS_10bfloat16_tEffN4cute5tupleIJNS7_1CILi128EEESA_NS9_ILi192EEEEEENS8_IJiNS9_ILi1EEENS8_IJiiEEEEEESF_SF_NS4_13DefaultFusionEJNS2_6OptionILNS2_3TagE0ENS9_ILb1EEEEENSH_ILSI_2ESJ_EEEEENS4_15FmhaFwdEpilogueIS6_fNS8_IJNS9_ILi64EEESB_SA_EEEEENS2_23PersistentTileSchedulerEJSK_SL_EEEEEvNT_6ParamsE --------------------------
	.section	.nv.constant0._ZN7cutlass13device_kernelINS_4fmha6kernel28FmhaKernelTmaWarpSpecializedINS1_10collective30FmhaMainloopTmaWarpSpecializedINS_10bfloat16_tEffN4cute5tupleIJNS7_1CILi128EEESA_NS9_ILi192EEEEEENS8_IJiNS9_ILi1EEENS8_IJiiEEEEEESF_SF_NS4_13DefaultFusionEJNS2_6OptionILNS2_3TagE0ENS9_ILb1EEEEENSH_ILSI_2ESJ_EEEEENS4_15FmhaFwdEpilogueIS6_fNS8_IJNS9_ILi64EEESB_SA_EEEEENS2_23PersistentTileSchedulerEJSK_SL_EEEEEvNT_6ParamsE,"a",@progbits
	.sectionflags	@""
	.align	4
.nv.constant0._ZN7cutlass13device_kernelINS_4fmha6kernel28FmhaKernelTmaWarpSpecializedINS1_10collective30FmhaMainloopTmaWarpSpecializedINS_10bfloat16_tEffN4cute5tupleIJNS7_1CILi128EEESA_NS9_ILi192EEEEEENS8_IJiNS9_ILi1EEENS8_IJiiEEEEEESF_SF_NS4_13DefaultFusionEJNS2_6OptionILNS2_3TagE0ENS9_ILb1EEEEENSH_ILSI_2ESJ_EEEEENS4_15FmhaFwdEpilogueIS6_fNS8_IJNS9_ILi64EEESB_SA_EEEEENS2_23PersistentTileSchedulerEJSK_SL_EEEEEvNT_6ParamsE:
	.zero		2688


//--------------------- SYMBOLS --------------------------

	.type		.nv.reservedSmem.offset0,@object
	.size		.nv.reservedSmem.offset0,0x4
	.type		__assertfail,@function
